//
// Generated by NVIDIA NVVM Compiler
//
// Compiler Build ID: CL-36424714
// Cuda compilation tools, release 13.0, V13.0.88
// Based on NVVM 20.0.0
//

.version 9.0
.target sm_100
.address_size 64

	// .globl	ripemd160_gpu

.visible .entry ripemd160_gpu(
	.param .u64 .ptr .align 1 ripemd160_gpu_param_0,
	.param .u64 .ptr .align 1 ripemd160_gpu_param_1,
	.param .u32 ripemd160_gpu_param_2
)
{
	.local .align 16 .b8 	__local_depot0[1392];
	.reg .b64 	%SP;
	.reg .b64 	%SPL;
	.reg .pred 	%p<23>;
	.reg .b16 	%rs<9>;
	.reg .b32 	%r<285>;
	.reg .b64 	%rd<53>;

	mov.u64 	%SPL, __local_depot0;
	ld.param.u32 	%r48, [ripemd160_gpu_param_2];
	add.u64 	%rd1, %SPL, 0;
	add.u64 	%rd2, %SPL, 1344;
	add.u64 	%rd3, %SPL, 1364;
	mov.u32 	%r49, %ctaid.x;
	mov.u32 	%r50, %ntid.x;
	mov.u32 	%r51, %tid.x;
	mad.lo.s32 	%r52, %r49, %r50, %r51;
	setp.ge.s32 	%p1, %r52, %r48;
	@%p1 bra 	$L__BB0_44;
	ld.param.u64 	%rd48, [ripemd160_gpu_param_1];
	ld.param.u64 	%rd47, [ripemd160_gpu_param_0];
	add.u64 	%rd23, %SPL, 64;
	add.u64 	%rd25, %SPL, 384;
	add.u64 	%rd27, %SPL, 704;
	add.u64 	%rd29, %SPL, 1024;
	cvta.to.global.u64 	%rd30, %rd48;
	mov.u32 	%r59, %ctaid.x;
	mov.u32 	%r60, %ntid.x;
	mov.u32 	%r61, %tid.x;
	mad.lo.s32 	%r62, %r59, %r60, %r61;
	mul.lo.s32 	%r63, %r62, 20;
	cvt.s64.s32 	%rd31, %r63;
	add.s64 	%rd4, %rd30, %rd31;
	shl.b32 	%r64, %r62, 5;
	cvt.s64.s32 	%rd32, %r64;
	cvta.to.global.u64 	%rd33, %rd47;
	add.s64 	%rd34, %rd33, %rd32;
	ld.global.u8 	%r65, [%rd34];
	ld.global.u8 	%rs1, [%rd34+1];
	ld.global.u8 	%r66, [%rd34+2];
	ld.global.u8 	%r67, [%rd34+4];
	ld.global.u8 	%rs2, [%rd34+5];
	ld.global.u8 	%r68, [%rd34+6];
	ld.global.u8 	%r69, [%rd34+8];
	ld.global.u8 	%rs3, [%rd34+9];
	ld.global.u8 	%r70, [%rd34+10];
	ld.global.u8 	%r71, [%rd34+12];
	ld.global.u8 	%rs4, [%rd34+13];
	ld.global.u8 	%r72, [%rd34+14];
	ld.global.u8 	%r73, [%rd34+16];
	ld.global.u8 	%rs5, [%rd34+17];
	ld.global.u8 	%r74, [%rd34+18];
	ld.global.u8 	%r75, [%rd34+20];
	ld.global.u8 	%rs6, [%rd34+21];
	ld.global.u8 	%r76, [%rd34+22];
	ld.global.u8 	%r77, [%rd34+24];
	ld.global.u8 	%rs7, [%rd34+25];
	ld.global.u8 	%r78, [%rd34+26];
	ld.global.u8 	%r79, [%rd34+28];
	ld.global.u8 	%rs8, [%rd34+29];
	ld.global.u8 	%r80, [%rd34+30];
	mul.wide.u16 	%r81, %rs1, 256;
	or.b32  	%r82, %r81, %r65;
	shl.b32 	%r83, %r66, 16;
	or.b32  	%r84, %r82, %r83;
	ld.global.u8 	%r85, [%rd34+3];
	shl.b32 	%r86, %r85, 24;
	or.b32  	%r87, %r84, %r86;
	mul.wide.u16 	%r88, %rs2, 256;
	or.b32  	%r89, %r88, %r67;
	shl.b32 	%r90, %r68, 16;
	or.b32  	%r91, %r89, %r90;
	ld.global.u8 	%r92, [%rd34+7];
	shl.b32 	%r93, %r92, 24;
	or.b32  	%r94, %r91, %r93;
	mul.wide.u16 	%r95, %rs3, 256;
	or.b32  	%r96, %r95, %r69;
	shl.b32 	%r97, %r70, 16;
	or.b32  	%r98, %r96, %r97;
	ld.global.u8 	%r99, [%rd34+11];
	shl.b32 	%r100, %r99, 24;
	or.b32  	%r101, %r98, %r100;
	mul.wide.u16 	%r102, %rs4, 256;
	or.b32  	%r103, %r102, %r71;
	shl.b32 	%r104, %r72, 16;
	or.b32  	%r105, %r103, %r104;
	ld.global.u8 	%r106, [%rd34+15];
	shl.b32 	%r107, %r106, 24;
	or.b32  	%r108, %r105, %r107;
	ld.global.u8 	%r109, [%rd34+19];
	ld.global.u8 	%r110, [%rd34+23];
	ld.global.u8 	%r111, [%rd34+27];
	ld.global.u8 	%r112, [%rd34+31];
	st.local.v4.u32 	[%rd1], {%r87, %r94, %r101, %r108};
	mul.wide.u16 	%r113, %rs5, 256;
	or.b32  	%r114, %r113, %r73;
	shl.b32 	%r115, %r74, 16;
	or.b32  	%r116, %r114, %r115;
	shl.b32 	%r117, %r109, 24;
	or.b32  	%r118, %r116, %r117;
	mul.wide.u16 	%r119, %rs6, 256;
	or.b32  	%r120, %r119, %r75;
	shl.b32 	%r121, %r76, 16;
	or.b32  	%r122, %r120, %r121;
	shl.b32 	%r123, %r110, 24;
	or.b32  	%r124, %r122, %r123;
	mul.wide.u16 	%r125, %rs7, 256;
	or.b32  	%r126, %r125, %r77;
	shl.b32 	%r127, %r78, 16;
	or.b32  	%r128, %r126, %r127;
	shl.b32 	%r129, %r111, 24;
	or.b32  	%r130, %r128, %r129;
	mul.wide.u16 	%r131, %rs8, 256;
	or.b32  	%r132, %r131, %r79;
	shl.b32 	%r133, %r80, 16;
	or.b32  	%r134, %r132, %r133;
	shl.b32 	%r135, %r112, 24;
	or.b32  	%r136, %r134, %r135;
	st.local.v4.u32 	[%rd1+16], {%r118, %r124, %r130, %r136};
	mov.b32 	%r278, 0;
	mov.b32 	%r137, 128;
	st.local.v4.u32 	[%rd1+32], {%r137, %r278, %r278, %r278};
	st.local.v4.u32 	[%rd1+48], {%r278, %r278, %r278, %r278};
	mov.b32 	%r138, 3;
	mov.b32 	%r139, 2;
	mov.b32 	%r140, 1;
	st.local.v4.u32 	[%rd23], {%r278, %r140, %r139, %r138};
	mov.b32 	%r141, 7;
	mov.b32 	%r142, 6;
	mov.b32 	%r143, 5;
	mov.b32 	%r144, 4;
	st.local.v4.u32 	[%rd23+16], {%r144, %r143, %r142, %r141};
	mov.b32 	%r145, 11;
	mov.b32 	%r146, 10;
	mov.b32 	%r147, 9;
	mov.b32 	%r148, 8;
	st.local.v4.u32 	[%rd23+32], {%r148, %r147, %r146, %r145};
	mov.b32 	%r149, 15;
	mov.b32 	%r150, 14;
	mov.b32 	%r151, 13;
	mov.b32 	%r152, 12;
	st.local.v4.u32 	[%rd23+48], {%r152, %r151, %r150, %r149};
	st.local.v4.u32 	[%rd23+64], {%r141, %r144, %r151, %r140};
	st.local.v4.u32 	[%rd23+80], {%r146, %r142, %r149, %r138};
	st.local.v4.u32 	[%rd23+96], {%r152, %r278, %r147, %r143};
	st.local.v4.u32 	[%rd23+112], {%r139, %r150, %r145, %r148};
	st.local.v4.u32 	[%rd23+128], {%r138, %r146, %r150, %r144};
	st.local.v4.u32 	[%rd23+144], {%r147, %r149, %r148, %r140};
	st.local.v4.u32 	[%rd23+160], {%r139, %r141, %r278, %r142};
	st.local.v4.u32 	[%rd23+176], {%r151, %r145, %r143, %r152};
	st.local.v4.u32 	[%rd23+192], {%r140, %r147, %r145, %r146};
	st.local.v4.u32 	[%rd23+208], {%r278, %r148, %r152, %r144};
	st.local.v4.u32 	[%rd23+224], {%r151, %r138, %r141, %r149};
	st.local.v4.u32 	[%rd23+240], {%r150, %r143, %r142, %r139};
	st.local.v4.u32 	[%rd23+256], {%r144, %r278, %r143, %r147};
	st.local.v4.u32 	[%rd23+272], {%r141, %r152, %r139, %r146};
	st.local.v4.u32 	[%rd23+288], {%r150, %r140, %r138, %r148};
	st.local.v4.u32 	[%rd23+304], {%r145, %r142, %r149, %r151};
	st.local.v4.u32 	[%rd25], {%r143, %r150, %r141, %r278};
	st.local.v4.u32 	[%rd25+16], {%r147, %r139, %r145, %r144};
	st.local.v4.u32 	[%rd25+32], {%r151, %r142, %r149, %r148};
	st.local.v4.u32 	[%rd25+48], {%r140, %r146, %r138, %r152};
	st.local.v4.u32 	[%rd25+64], {%r142, %r145, %r138, %r141};
	st.local.v4.u32 	[%rd25+80], {%r278, %r151, %r143, %r146};
	st.local.v4.u32 	[%rd25+96], {%r150, %r149, %r148, %r152};
	st.local.v4.u32 	[%rd25+112], {%r144, %r147, %r140, %r139};
	st.local.v4.u32 	[%rd25+128], {%r149, %r143, %r140, %r138};
	st.local.v4.u32 	[%rd25+144], {%r141, %r150, %r142, %r147};
	st.local.v4.u32 	[%rd25+160], {%r145, %r148, %r152, %r139};
	st.local.v4.u32 	[%rd25+176], {%r146, %r278, %r151, %r144};
	st.local.v4.u32 	[%rd25+192], {%r148, %r142, %r144, %r140};
	st.local.v4.u32 	[%rd25+208], {%r138, %r145, %r149, %r278};
	st.local.v4.u32 	[%rd25+224], {%r143, %r152, %r139, %r151};
	st.local.v4.u32 	[%rd25+240], {%r147, %r141, %r146, %r150};
	st.local.v4.u32 	[%rd25+256], {%r152, %r149, %r146, %r144};
	st.local.v4.u32 	[%rd25+272], {%r140, %r143, %r148, %r141};
	st.local.v4.u32 	[%rd25+288], {%r142, %r139, %r151, %r150};
	st.local.v4.u32 	[%rd25+304], {%r278, %r138, %r147, %r145};
	st.local.v4.u32 	[%rd27], {%r145, %r150, %r149, %r152};
	st.local.v4.u32 	[%rd27+16], {%r143, %r148, %r141, %r147};
	st.local.v4.u32 	[%rd27+32], {%r145, %r151, %r150, %r149};
	st.local.v4.u32 	[%rd27+48], {%r142, %r141, %r147, %r148};
	st.local.v4.u32 	[%rd27+64], {%r141, %r142, %r148, %r151};
	st.local.v4.u32 	[%rd27+80], {%r145, %r147, %r141, %r149};
	st.local.v4.u32 	[%rd27+96], {%r141, %r152, %r149, %r147};
	st.local.v4.u32 	[%rd27+112], {%r145, %r141, %r151, %r152};
	st.local.v4.u32 	[%rd27+128], {%r145, %r151, %r142, %r141};
	st.local.v4.u32 	[%rd27+144], {%r150, %r147, %r151, %r149};
	st.local.v4.u32 	[%rd27+160], {%r150, %r148, %r151, %r142};
	st.local.v4.u32 	[%rd27+176], {%r143, %r152, %r141, %r143};
	st.local.v4.u32 	[%rd27+192], {%r145, %r152, %r150, %r149};
	st.local.v4.u32 	[%rd27+208], {%r150, %r149, %r147, %r148};
	st.local.v4.u32 	[%rd27+224], {%r147, %r150, %r143, %r142};
	st.local.v4.u32 	[%rd27+240], {%r148, %r142, %r143, %r152};
	st.local.v4.u32 	[%rd27+256], {%r147, %r149, %r143, %r145};
	st.local.v4.u32 	[%rd27+272], {%r142, %r148, %r151, %r152};
	st.local.v4.u32 	[%rd27+288], {%r143, %r152, %r151, %r150};
	st.local.v4.u32 	[%rd27+304], {%r145, %r148, %r143, %r142};
	st.local.v4.u32 	[%rd29], {%r148, %r147, %r147, %r145};
	st.local.v4.u32 	[%rd29+16], {%r151, %r149, %r149, %r143};
	st.local.v4.u32 	[%rd29+32], {%r141, %r141, %r148, %r145};
	st.local.v4.u32 	[%rd29+48], {%r150, %r150, %r152, %r142};
	st.local.v4.u32 	[%rd29+64], {%r147, %r151, %r149, %r141};
	st.local.v4.u32 	[%rd29+80], {%r152, %r148, %r147, %r145};
	st.local.v4.u32 	[%rd29+96], {%r141, %r141, %r152, %r141};
	st.local.v4.u32 	[%rd29+112], {%r142, %r149, %r151, %r145};
	st.local.v4.u32 	[%rd29+128], {%r147, %r141, %r149, %r145};
	st.local.v4.u32 	[%rd29+144], {%r148, %r142, %r142, %r150};
	st.local.v4.u32 	[%rd29+160], {%r152, %r151, %r143, %r150};
	st.local.v4.u32 	[%rd29+176], {%r151, %r151, %r141, %r143};
	st.local.v4.u32 	[%rd29+192], {%r149, %r143, %r148, %r145};
	st.local.v4.u32 	[%rd29+208], {%r150, %r150, %r142, %r150};
	st.local.v4.u32 	[%rd29+224], {%r142, %r147, %r152, %r147};
	st.local.v4.u32 	[%rd29+240], {%r152, %r143, %r149, %r148};
	st.local.v4.u32 	[%rd29+256], {%r148, %r143, %r152, %r147};
	st.local.v4.u32 	[%rd29+272], {%r152, %r143, %r150, %r142};
	st.local.v4.u32 	[%rd29+288], {%r148, %r151, %r142, %r143};
	st.local.v4.u32 	[%rd29+304], {%r149, %r151, %r145, %r145};
	st.local.u32 	[%rd2], %r278;
	mov.b32 	%r153, 1518500249;
	st.local.u32 	[%rd2+4], %r153;
	mov.b32 	%r154, 1859775393;
	st.local.u32 	[%rd2+8], %r154;
	mov.b32 	%r155, -1894007588;
	st.local.u32 	[%rd2+12], %r155;
	mov.b32 	%r156, -1454113458;
	st.local.u32 	[%rd2+16], %r156;
	mov.b32 	%r157, 1352829926;
	st.local.u32 	[%rd3], %r157;
	mov.b32 	%r158, 1548603684;
	st.local.u32 	[%rd3+4], %r158;
	mov.b32 	%r159, 1836072691;
	st.local.u32 	[%rd3+8], %r159;
	mov.b32 	%r160, 2053994217;
	st.local.u32 	[%rd3+12], %r160;
	st.local.u32 	[%rd3+16], %r278;
	add.s64 	%rd52, %rd29, 4;
	add.s64 	%rd51, %rd25, 4;
	add.s64 	%rd50, %rd27, 4;
	add.s64 	%rd49, %rd23, 4;
	mov.b32 	%r273, -1009589776;
	mov.b32 	%r272, 271733878;
	mov.b32 	%r271, -1732584194;
	mov.b32 	%r270, -271733879;
	mov.b32 	%r279, 1732584193;
	mov.u32 	%r274, %r270;
	mov.u32 	%r275, %r271;
	mov.u32 	%r276, %r272;
	mov.u32 	%r277, %r273;
	mov.u32 	%r280, %r279;
$L__BB0_2:
	mov.u32 	%r6, %r280;
	mov.u32 	%r1, %r279;
	mov.u32 	%r10, %r277;
	mov.u32 	%r280, %r276;
	mov.u32 	%r8, %r275;
	mov.u32 	%r7, %r274;
	mov.u32 	%r5, %r273;
	mov.u32 	%r279, %r272;
	mov.u32 	%r3, %r271;
	mov.u32 	%r2, %r270;
	shr.u32 	%r12, %r278, 4;
	setp.gt.s32 	%p2, %r12, 1;
	@%p2 bra 	$L__BB0_6;
	setp.eq.s32 	%p5, %r12, 0;
	@%p5 bra 	$L__BB0_9;
	setp.eq.s32 	%p6, %r12, 1;
	@%p6 bra 	$L__BB0_5;
	bra.uni 	$L__BB0_11;
$L__BB0_5:
	and.b32  	%r166, %r2, %r3;
	not.b32 	%r167, %r2;
	and.b32  	%r168, %r279, %r167;
	or.b32  	%r281, %r166, %r168;
	bra.uni 	$L__BB0_12;
$L__BB0_6:
	setp.eq.s32 	%p3, %r12, 2;
	@%p3 bra 	$L__BB0_10;
	setp.eq.s32 	%p4, %r12, 3;
	@%p4 bra 	$L__BB0_8;
	bra.uni 	$L__BB0_11;
$L__BB0_8:
	and.b32  	%r161, %r2, %r279;
	not.b32 	%r162, %r279;
	and.b32  	%r163, %r3, %r162;
	or.b32  	%r281, %r161, %r163;
	bra.uni 	$L__BB0_12;
$L__BB0_9:
	xor.b32  	%r169, %r3, %r279;
	xor.b32  	%r281, %r169, %r2;
	bra.uni 	$L__BB0_12;
$L__BB0_10:
	not.b32 	%r164, %r3;
	or.b32  	%r165, %r2, %r164;
	xor.b32  	%r281, %r165, %r279;
	bra.uni 	$L__BB0_12;
$L__BB0_11:
	not.b32 	%r170, %r279;
	or.b32  	%r171, %r3, %r170;
	xor.b32  	%r281, %r2, %r171;
$L__BB0_12:
	add.s32 	%r172, %r281, %r1;
	ld.local.u32 	%r173, [%rd49+-4];
	mul.wide.s32 	%rd35, %r173, 4;
	add.s64 	%rd36, %rd1, %rd35;
	ld.local.u32 	%r174, [%rd36];
	add.s32 	%r175, %r172, %r174;
	mul.wide.u32 	%rd37, %r12, 4;
	add.s64 	%rd38, %rd2, %rd37;
	ld.local.u32 	%r19, [%rd38];
	add.s32 	%r176, %r175, %r19;
	ld.local.u32 	%r177, [%rd50+-4];
	shl.b32 	%r178, %r176, %r177;
	sub.s32 	%r179, 32, %r177;
	shr.u32 	%r180, %r176, %r179;
	add.s32 	%r181, %r178, %r5;
	add.s32 	%r271, %r181, %r180;
	shf.l.wrap.b32 	%r273, %r3, %r3, 10;
	setp.gt.s32 	%p7, %r12, 1;
	@%p7 bra 	$L__BB0_16;
	setp.eq.s32 	%p10, %r12, 0;
	@%p10 bra 	$L__BB0_19;
	setp.eq.s32 	%p11, %r12, 1;
	@%p11 bra 	$L__BB0_15;
	bra.uni 	$L__BB0_21;
$L__BB0_15:
	and.b32  	%r187, %r7, %r280;
	not.b32 	%r188, %r280;
	and.b32  	%r189, %r8, %r188;
	or.b32  	%r282, %r187, %r189;
	bra.uni 	$L__BB0_22;
$L__BB0_16:
	setp.eq.s32 	%p8, %r12, 2;
	@%p8 bra 	$L__BB0_20;
	setp.eq.s32 	%p9, %r12, 3;
	@%p9 bra 	$L__BB0_18;
	bra.uni 	$L__BB0_21;
$L__BB0_18:
	and.b32  	%r182, %r7, %r8;
	not.b32 	%r183, %r7;
	and.b32  	%r184, %r280, %r183;
	or.b32  	%r282, %r182, %r184;
	bra.uni 	$L__BB0_22;
$L__BB0_19:
	not.b32 	%r190, %r280;
	or.b32  	%r191, %r8, %r190;
	xor.b32  	%r282, %r7, %r191;
	bra.uni 	$L__BB0_22;
$L__BB0_20:
	not.b32 	%r185, %r8;
	or.b32  	%r186, %r7, %r185;
	xor.b32  	%r282, %r186, %r280;
	bra.uni 	$L__BB0_22;
$L__BB0_21:
	xor.b32  	%r192, %r8, %r280;
	xor.b32  	%r282, %r192, %r7;
$L__BB0_22:
	add.s32 	%r193, %r282, %r6;
	ld.local.u32 	%r194, [%rd51+-4];
	mul.wide.s32 	%rd39, %r194, 4;
	add.s64 	%rd40, %rd1, %rd39;
	ld.local.u32 	%r195, [%rd40];
	add.s32 	%r196, %r193, %r195;
	add.s64 	%rd42, %rd3, %rd37;
	ld.local.u32 	%r28, [%rd42];
	add.s32 	%r197, %r196, %r28;
	ld.local.u32 	%r198, [%rd52+-4];
	shl.b32 	%r199, %r197, %r198;
	sub.s32 	%r200, 32, %r198;
	shr.u32 	%r201, %r197, %r200;
	add.s32 	%r202, %r199, %r10;
	add.s32 	%r275, %r202, %r201;
	shf.l.wrap.b32 	%r277, %r8, %r8, 10;
	setp.gt.s32 	%p12, %r12, 1;
	@%p12 bra 	$L__BB0_26;
	setp.eq.s32 	%p15, %r12, 0;
	@%p15 bra 	$L__BB0_30;
	setp.eq.s32 	%p16, %r12, 1;
	@%p16 bra 	$L__BB0_25;
	bra.uni 	$L__BB0_31;
$L__BB0_25:
	and.b32  	%r208, %r271, %r2;
	not.b32 	%r209, %r271;
	and.b32  	%r210, %r273, %r209;
	or.b32  	%r283, %r208, %r210;
	bra.uni 	$L__BB0_32;
$L__BB0_26:
	setp.eq.s32 	%p13, %r12, 2;
	@%p13 bra 	$L__BB0_29;
	setp.ne.s32 	%p14, %r12, 3;
	@%p14 bra 	$L__BB0_31;
	and.b32  	%r203, %r271, %r273;
	not.b32 	%r204, %r273;
	and.b32  	%r205, %r2, %r204;
	or.b32  	%r283, %r203, %r205;
	bra.uni 	$L__BB0_32;
$L__BB0_29:
	not.b32 	%r206, %r2;
	or.b32  	%r207, %r271, %r206;
	xor.b32  	%r283, %r207, %r273;
	bra.uni 	$L__BB0_32;
$L__BB0_30:
	xor.b32  	%r211, %r2, %r273;
	xor.b32  	%r283, %r211, %r271;
	bra.uni 	$L__BB0_32;
$L__BB0_31:
	not.b32 	%r212, %r273;
	or.b32  	%r213, %r2, %r212;
	xor.b32  	%r283, %r271, %r213;
$L__BB0_32:
	add.s32 	%r214, %r283, %r5;
	ld.local.u32 	%r215, [%rd49];
	mul.wide.s32 	%rd43, %r215, 4;
	add.s64 	%rd44, %rd1, %rd43;
	ld.local.u32 	%r216, [%rd44];
	add.s32 	%r217, %r214, %r216;
	add.s32 	%r218, %r217, %r19;
	ld.local.u32 	%r219, [%rd50];
	shl.b32 	%r220, %r218, %r219;
	sub.s32 	%r221, 32, %r219;
	shr.u32 	%r222, %r218, %r221;
	add.s32 	%r223, %r220, %r279;
	add.s32 	%r270, %r223, %r222;
	shf.l.wrap.b32 	%r272, %r2, %r2, 10;
	setp.gt.s32 	%p17, %r12, 1;
	@%p17 bra 	$L__BB0_36;
	setp.eq.s32 	%p20, %r12, 0;
	@%p20 bra 	$L__BB0_40;
	setp.eq.s32 	%p21, %r12, 1;
	@%p21 bra 	$L__BB0_35;
	bra.uni 	$L__BB0_41;
$L__BB0_35:
	and.b32  	%r229, %r275, %r277;
	not.b32 	%r230, %r277;
	and.b32  	%r231, %r7, %r230;
	or.b32  	%r284, %r229, %r231;
	bra.uni 	$L__BB0_42;
$L__BB0_36:
	setp.eq.s32 	%p18, %r12, 2;
	@%p18 bra 	$L__BB0_39;
	setp.ne.s32 	%p19, %r12, 3;
	@%p19 bra 	$L__BB0_41;
	and.b32  	%r224, %r275, %r7;
	not.b32 	%r225, %r275;
	and.b32  	%r226, %r277, %r225;
	or.b32  	%r284, %r224, %r226;
	bra.uni 	$L__BB0_42;
$L__BB0_39:
	not.b32 	%r227, %r7;
	or.b32  	%r228, %r275, %r227;
	xor.b32  	%r284, %r228, %r277;
	bra.uni 	$L__BB0_42;
$L__BB0_40:
	not.b32 	%r232, %r277;
	or.b32  	%r233, %r7, %r232;
	xor.b32  	%r284, %r275, %r233;
	bra.uni 	$L__BB0_42;
$L__BB0_41:
	xor.b32  	%r234, %r7, %r277;
	xor.b32  	%r284, %r234, %r275;
$L__BB0_42:
	add.s32 	%r235, %r284, %r10;
	ld.local.u32 	%r236, [%rd51];
	mul.wide.s32 	%rd45, %r236, 4;
	add.s64 	%rd46, %rd1, %rd45;
	ld.local.u32 	%r237, [%rd46];
	add.s32 	%r238, %r235, %r237;
	add.s32 	%r239, %r238, %r28;
	ld.local.u32 	%r240, [%rd52];
	shl.b32 	%r241, %r239, %r240;
	sub.s32 	%r242, 32, %r240;
	shr.u32 	%r243, %r239, %r242;
	add.s32 	%r244, %r241, %r280;
	add.s32 	%r274, %r244, %r243;
	shf.l.wrap.b32 	%r276, %r7, %r7, 10;
	add.s32 	%r278, %r278, 2;
	add.s64 	%rd52, %rd52, 8;
	add.s64 	%rd51, %rd51, 8;
	add.s64 	%rd50, %rd50, 8;
	add.s64 	%rd49, %rd49, 8;
	setp.ne.s32 	%p22, %r278, 80;
	@%p22 bra 	$L__BB0_2;
	add.s32 	%r245, %r276, %r271;
	add.s32 	%r246, %r245, -271733879;
	add.s32 	%r247, %r277, %r272;
	add.s32 	%r248, %r247, -1732584194;
	add.s32 	%r249, %r280, %r273;
	add.s32 	%r250, %r249, 271733878;
	add.s32 	%r251, %r274, %r279;
	add.s32 	%r252, %r251, -1009589776;
	add.s32 	%r253, %r275, %r270;
	add.s32 	%r254, %r253, 1732584193;
	st.global.u8 	[%rd4], %r246;
	shr.u32 	%r255, %r246, 8;
	st.global.u8 	[%rd4+1], %r255;
	shr.u32 	%r256, %r246, 16;
	st.global.u8 	[%rd4+2], %r256;
	shr.u32 	%r257, %r246, 24;
	st.global.u8 	[%rd4+3], %r257;
	st.global.u8 	[%rd4+4], %r248;
	shr.u32 	%r258, %r248, 8;
	st.global.u8 	[%rd4+5], %r258;
	shr.u32 	%r259, %r248, 16;
	st.global.u8 	[%rd4+6], %r259;
	shr.u32 	%r260, %r248, 24;
	st.global.u8 	[%rd4+7], %r260;
	st.global.u8 	[%rd4+8], %r250;
	shr.u32 	%r261, %r250, 8;
	st.global.u8 	[%rd4+9], %r261;
	shr.u32 	%r262, %r250, 16;
	st.global.u8 	[%rd4+10], %r262;
	shr.u32 	%r263, %r250, 24;
	st.global.u8 	[%rd4+11], %r263;
	st.global.u8 	[%rd4+12], %r252;
	shr.u32 	%r264, %r252, 8;
	st.global.u8 	[%rd4+13], %r264;
	shr.u32 	%r265, %r252, 16;
	st.global.u8 	[%rd4+14], %r265;
	shr.u32 	%r266, %r252, 24;
	st.global.u8 	[%rd4+15], %r266;
	st.global.u8 	[%rd4+16], %r254;
	shr.u32 	%r267, %r254, 8;
	st.global.u8 	[%rd4+17], %r267;
	shr.u32 	%r268, %r254, 16;
	st.global.u8 	[%rd4+18], %r268;
	shr.u32 	%r269, %r254, 24;
	st.global.u8 	[%rd4+19], %r269;
$L__BB0_44:
	ret;

}


// ===== COMPILED SASS (sm_100) =====

	.target	sm_100

	.elftype	@"ET_EXEC"


//--------------------- .note.nv.tkinfo           --------------------------
	.section	.note.nv.tkinfo,"",@"SHT_NOTE"
	.sectionflags	@"SHF_NOTE_NV_TKINFO"
	.tkinfo
        /*0018*/ 	.word	0x00000002
        /*0030*/ 	.string	""
        /*0030*/ 	.string	"ptxas"
        /*0030*/ 	.string	"Cuda compilation tools, release 13.0, V13.0.88"
        /*0030*/ 	.string	"Build cuda_13.0.r13.0/compiler.36424714_0"
        /*0030*/ 	.string	"-arch sm_100 -m 64 "



//--------------------- .note.nv.cuinfo           --------------------------
	.section	.note.nv.cuinfo,"",@"SHT_NOTE"
	.sectionflags	@"SHF_NOTE_NV_CUINFO"
        /*0018*/ 	.short	0x0002
        /*001a*/ 	.short	0x0064
        /*001c*/ 	.short	0x0082
	.zero		2


//--------------------- .nv.info                  --------------------------
	.section	.nv.info,"",@"SHT_CUDA_INFO"
	.align	4


	//----- nvinfo : EIATTR_REGCOUNT
	.align		4
        /*0000*/ 	.byte	0x04, 0x2f
        /*0002*/ 	.short	(.L_1 - .L_0)
	.align		4
.L_0:
        /*0004*/ 	.word	index@(ripemd160_gpu)
        /*0008*/ 	.word	0x00000026


	//----- nvinfo : EIATTR_FRAME_SIZE
	.align		4
.L_1:
        /*000c*/ 	.byte	0x04, 0x11
        /*000e*/ 	.short	(.L_3 - .L_2)
	.align		4
.L_2:
        /*0010*/ 	.word	index@(ripemd160_gpu)
        /*0014*/ 	.word	0x00000570


	//----- nvinfo : EIATTR_MIN_STACK_SIZE
	.align		4
.L_3:
        /*0018*/ 	.byte	0x04, 0x12
        /*001a*/ 	.short	(.L_5 - .L_4)
	.align		4
.L_4:
        /*001c*/ 	.word	index@(ripemd160_gpu)
        /*0020*/ 	.word	0x00000570
.L_5:


//--------------------- .nv.compat                --------------------------
	.section	.nv.compat,"",@"SHT_CUDA_COMPAT_INFO"
	.align	4
        /*0000*/ 	.byte	0x02, 0x09, 0x00, 0x00, 0x02, 0x02, 0x01, 0x00, 0x02, 0x05, 0x05, 0x00, 0x03, 0x07, 0x01, 0x01
        /*0010*/ 	.byte	0x02, 0x03, 0x00, 0x00, 0x02, 0x06, 0x01, 0x00, 0x04, 0x0b, 0x08, 0x00, 0x09, 0x00, 0x00, 0x00
        /*0020*/ 	.byte	0x00, 0x00, 0x00, 0x00


//--------------------- .nv.info.ripemd160_gpu    --------------------------
	.section	.nv.info.ripemd160_gpu,"",@"SHT_CUDA_INFO"
	.sectionflags	@""
	.align	4


	//----- nvinfo : EIATTR_CUDA_API_VERSION
	.align		4
        /*0000*/ 	.byte	0x04, 0x37
        /*0002*/ 	.short	(.L_7 - .L_6)
.L_6:
        /*0004*/ 	.word	0x00000082


	//----- nvinfo : EIATTR_KPARAM_INFO
	.align		4
.L_7:
        /*0008*/ 	.byte	0x04, 0x17
        /*000a*/ 	.short	(.L_9 - .L_8)
.L_8:
        /*000c*/ 	.word	0x00000000
        /*0010*/ 	.short	0x0002
        /*0012*/ 	.short	0x0010
        /*0014*/ 	.byte	0x00, 0xf0, 0x11, 0x00


	//----- nvinfo : EIATTR_KPARAM_INFO
	.align		4
.L_9:
        /*0018*/ 	.byte	0x04, 0x17
        /*001a*/ 	.short	(.L_11 - .L_10)
.L_10:
        /*001c*/ 	.word	0x00000000
        /*0020*/ 	.short	0x0001
        /*0022*/ 	.short	0x0008
        /*0024*/ 	.byte	0x00, 0xf5, 0x21, 0x00


	//----- nvinfo : EIATTR_KPARAM_INFO
	.align		4
.L_11:
        /*0028*/ 	.byte	0x04, 0x17
        /*002a*/ 	.short	(.L_13 - .L_12)
.L_12:
        /*002c*/ 	.word	0x00000000
        /*0030*/ 	.short	0x0000
        /*0032*/ 	.short	0x0000
        /*0034*/ 	.byte	0x00, 0xf5, 0x21, 0x00


	//----- nvinfo : EIATTR_SPARSE_MMA_MASK
	.align		4
.L_13:
        /*0038*/ 	.byte	0x03, 0x50
        /*003a*/ 	.short	0x0000


	//----- nvinfo : EIATTR_MAXREG_COUNT
	.align		4
        /*003c*/ 	.byte	0x03, 0x1b
        /*003e*/ 	.short	0x00ff


	//----- nvinfo : EIATTR_MERCURY_ISA_VERSION
	.align		4
        /*0040*/ 	.byte	0x03, 0x5f
        /*0042*/ 	.short	0x0101


	//----- nvinfo : EIATTR_VRC_CTA_INIT_COUNT
	.align		4
        /*0044*/ 	.byte	0x02, 0x4a
	.zero		1
	.zero		1


	//----- nvinfo : EIATTR_EXIT_INSTR_OFFSETS
	.align		4
        /*0048*/ 	.byte	0x04, 0x1c
        /*004a*/ 	.short	(.L_15 - .L_14)


	//   ....[0]....
.L_14:
        /*004c*/ 	.word	0x00000080


	//   ....[1]....
        /*0050*/ 	.word	0x000029e0


	//----- nvinfo : EIATTR_INDIRECT_BRANCH_TARGETS
	.align		4
.L_15:
        /*0054*/ 	.byte	0x04, 0x34
        /*0056*/ 	.short	(.L_17 - .L_16)


	//   ....[0]....
.L_16:
        /*0058*/ 	.word	.L_x_12@srel
        /*005c*/ 	.short	0x0
        /*005e*/ 	.short	0x0
        /*0060*/ 	.word	0x3
        /*0064*/ 	.word	.L_x_13@srel
        /*0068*/ 	.word	.L_x_14@srel
        /*006c*/ 	.word	.L_x_15@srel


	//   ....[1]....
        /*0070*/ 	.word	.L_x_16@srel
        /*0074*/ 	.short	0x0
        /*0076*/ 	.short	0x0
        /*0078*/ 	.word	0x3
        /*007c*/ 	.word	.L_x_17@srel
        /*0080*/ 	.word	.L_x_18@srel
        /*0084*/ 	.word	.L_x_15@srel


	//   ....[2]....
        /*0088*/ 	.word	.L_x_20@srel
        /*008c*/ 	.short	0x0
        /*008e*/ 	.short	0x0
        /*0090*/ 	.word	0x3
        /*0094*/ 	.word	.L_x_21@srel
        /*0098*/ 	.word	.L_x_22@srel
        /*009c*/ 	.word	.L_x_23@srel


	//   ....[3]....
        /*00a0*/ 	.word	.L_x_24@srel
        /*00a4*/ 	.short	0x0
        /*00a6*/ 	.short	0x0
        /*00a8*/ 	.word	0x3
        /*00ac*/ 	.word	.L_x_25@srel
        /*00b0*/ 	.word	.L_x_26@srel
        /*00b4*/ 	.word	.L_x_23@srel


	//   ....[4]....
        /*00b8*/ 	.word	.L_x_28@srel
        /*00bc*/ 	.short	0x0
        /*00be*/ 	.short	0x0
        /*00c0*/ 	.word	0x3
        /*00c4*/ 	.word	.L_x_29@srel
        /*00c8*/ 	.word	.L_x_30@srel
        /*00cc*/ 	.word	.L_x_31@srel


	//   ....[5]....
        /*00d0*/ 	.word	.L_x_32@srel
        /*00d4*/ 	.short	0x0
        /*00d6*/ 	.short	0x0
        /*00d8*/ 	.word	0x3
        /*00dc*/ 	.word	.L_x_33@srel
        /*00e0*/ 	.word	.L_x_34@srel
        /*00e4*/ 	.word	.L_x_35@srel


	//----- nvinfo : EIATTR_CBANK_PARAM_SIZE
	.align		4
.L_17:
        /*00e8*/ 	.byte	0x03, 0x19
        /*00ea*/ 	.short	0x0014


	//----- nvinfo : EIATTR_PARAM_CBANK
	.align		4
        /*00ec*/ 	.byte	0x04, 0x0a
        /*00ee*/ 	.short	(.L_19 - .L_18)
	.align		4
.L_18:
        /*00f0*/ 	.word	index@(.nv.constant0.ripemd160_gpu)
        /*00f4*/ 	.short	0x0380
        /*00f6*/ 	.short	0x0014


	//----- nvinfo : EIATTR_SW_WAR
	.align		4
.L_19:
        /*00f8*/ 	.byte	0x04, 0x36
        /*00fa*/ 	.short	(.L_21 - .L_20)
.L_20:
        /*00fc*/ 	.word	0x00000008
.L_21:


//--------------------- .nv.callgraph             --------------------------
	.section	.nv.callgraph,"",@"SHT_CUDA_CALLGRAPH"
	.align	4
	.sectionentsize	8
	.align		4
        /*0000*/ 	.word	0x00000000
	.align		4
        /*0004*/ 	.word	0xffffffff
	.align		4
        /*0008*/ 	.word	0x00000000
	.align		4
        /*000c*/ 	.word	0xfffffffe
	.align		4
        /*0010*/ 	.word	0x00000000
	.align		4
        /*0014*/ 	.word	0xfffffffd
	.align		4
        /*0018*/ 	.word	0x00000000
	.align		4
        /*001c*/ 	.word	0xfffffffc


//--------------------- .nv.constant2.ripemd160_gpu --------------------------
	.section	.nv.constant2.ripemd160_gpu,"a",@progbits
	.sectionflags	@""
	.align	4
.nv.constant2.ripemd160_gpu:
        /*0000*/ 	.byte	0x70, 0x1f, 0x00, 0x00, 0x50, 0x1f, 0x00, 0x00, 0x30, 0x20, 0x00, 0x00, 0x10, 0x20, 0x00, 0x00
        /*0010*/ 	.byte	0xf0, 0x1f, 0x00, 0x00, 0x30, 0x20, 0x00, 0x00, 0xa0, 0x21, 0x00, 0x00, 0x80, 0x21, 0x00, 0x00
        /*0020*/ 	.byte	0x60, 0x22, 0x00, 0x00, 0x40, 0x22, 0x00, 0x00, 0x20, 0x22, 0x00, 0x00, 0x60, 0x22, 0x00, 0x00
        /*0030*/ 	.byte	0xc0, 0x23, 0x00, 0x00, 0xa0, 0x23, 0x00, 0x00, 0x30, 0x24, 0x00, 0x00, 0xa0, 0x25, 0x00, 0x00
        /*0040*/ 	.byte	0x80, 0x25, 0x00, 0x00, 0x10, 0x26, 0x00, 0x00


//--------------------- .text.ripemd160_gpu       --------------------------
	.section	.text.ripemd160_gpu,"ax",@progbits
	.align	128
        .global         ripemd160_gpu
        .type           ripemd160_gpu,@function
        .size           ripemd160_gpu,(.L_x_36 - ripemd160_gpu)
        .other          ripemd160_gpu,@"STO_CUDA_ENTRY STV_DEFAULT"
ripemd160_gpu:
.text.ripemd160_gpu:
[----:B------:R-:W0:Y:S01]  /*0000*/  LDC R1, c[0x0][0x37c] ;  /* 0x0000df00ff017b82 */ /* 0x000e220000000800 */
[----:B------:R-:W1:Y:S07]  /*0010*/  S2R R3, SR_TID.X ;  /* 0x0000000000037919 */ /* 0x000e6e0000002100 */
[----:B------:R-:W1:Y:S01]  /*0020*/  S2UR UR4, SR_CTAID.X ;  /* 0x00000000000479c3 */ /* 0x000e620000002500 */
[----:B------:R-:W2:Y:S01]  /*0030*/  LDCU UR5, c[0x0][0x390] ;  /* 0x00007200ff0577ac */ /* 0x000ea20008000800 */
[----:B0-----:R-:W-:-:S06]  /*0040*/  VIADD R1, R1, 0xfffffa90 ;  /* 0xfffffa9001017836 */ /* 0x001fcc0000000000 */
[----:B------:R-:W1:Y:S02]  /*0050*/  LDC R0, c[0x0][0x360] ;  /* 0x0000d800ff007b82 */ /* 0x000e640000000800 */
[----:B-1----:R-:W-:-:S05]  /*0060*/  IMAD R0, R0, UR4, R3 ;  /* 0x0000000400007c24 */ /* 0x002fca000f8e0203 */
[----:B--2---:R-:W-:-:S13]  /*0070*/  ISETP.GE.AND P0, PT, R0, UR5, PT ;  /* 0x0000000500007c0c */ /* 0x004fda000bf06270 */
[----:B------:R-:W-:Y:S05]  /*0080*/  @P0 EXIT ;  /* 0x000000000000094d */ /* 0x000fea0003800000 */
[----:B------:R-:W-:Y:S02]  /*0090*/  HFMA2 R32, -RZ, RZ, 0, 1.1920928955078125e-07 ;  /* 0x00000002ff207431 */ /* 0x000fe400000001ff */
[----:B------:R-:W-:Y:S02]  /*00a0*/  IMAD.MOV.U32 R33, RZ, RZ, 0x7 ;  /* 0x00000007ff217424 */ /* 0x000fe400078e00ff */
[----:B------:R-:W-:Y:S02]  /*00b0*/  HFMA2 R27, -RZ, RZ, 0, 1.78813934326171875e-07 ;  /* 0x00000003ff1b7431 */ /* 0x000fe400000001ff */
[----:B------:R-:W-:Y:S01]  /*00c0*/  IMAD.MOV.U32 R35, RZ, RZ, 0x6 ;  /* 0x00000006ff237424 */ /* 0x000fe200078e00ff */
[----:B------:R-:W-:Y:S01]  /*00d0*/  MOV R24, 0xa ;  /* 0x0000000a00187802 */ /* 0x000fe20000000f00 */
[----:B------:R-:W-:Y:S01]  /*00e0*/  IMAD.MOV.U32 R34, RZ, RZ, RZ ;  /* 0x000000ffff227224 */ /* 0x000fe200078e00ff */
[----:B------:R-:W0:Y:S01]  /*00f0*/  LDCU.128 UR8, c[0x0][0x380] ;  /* 0x00007000ff0877ac */ /* 0x000e220008000c00 */
[----:B------:R-:W-:-:S02]  /*0100*/  IMAD.MOV.U32 R25, RZ, RZ, 0x6 ;  /* 0x00000006ff197424 */ /* 0x000fc400078e00ff */
[----:B------:R-:W-:Y:S02]  /*0110*/  HFMA2 R9, -RZ, RZ, 0, 0 ;  /* 0x00000000ff097431 */ /* 0x000fe400000001ff */
[----:B------:R-:W-:Y:S01]  /*0120*/  IMAD.MOV.U32 R26, RZ, RZ, 0xf ;  /* 0x0000000fff1a7424 */ /* 0x000fe200078e00ff */
[----:B------:R1:W-:Y:S01]  /*0130*/  STL.128 [R1+0xe0], R32 ;  /* 0x0000e02001007387 */ /* 0x0003e20000100c00 */
[----:B------:R-:W-:Y:S01]  /*0140*/  IMAD.MOV.U32 R8, RZ, RZ, 0x80 ;  /* 0x00000080ff087424 */ /* 0x000fe200078e00ff */
[----:B------:R-:W-:Y:S01]  /*0150*/  CS2R R10, SRZ ;  /* 0x00000000000a7805 */ /* 0x000fe2000001ff00 */
[----:B------:R-:W-:Y:S01]  /*0160*/  IMAD.MOV.U32 R5, RZ, RZ, 0x1 ;  /* 0x00000001ff057424 */ /* 0x000fe200078e00ff */
[----:B------:R2:W-:Y:S01]  /*0170*/  STL.128 [R1+0x90], R24 ;  /* 0x0000901801007387 */ /* 0x0005e20000100c00 */
[----:B------:R-:W-:Y:S01]  /*0180*/  IMAD.MOV.U32 R6, RZ, RZ, 0x2 ;  /* 0x00000002ff067424 */ /* 0x000fe200078e00ff */
[----:B------:R-:W-:Y:S01]  /*0190*/  MOV R7, 0x3 ;  /* 0x0000000300077802 */ /* 0x000fe20000000f00 */
[----:B------:R-:W-:Y:S01]  /*01a0*/  IMAD.MOV.U32 R4, RZ, RZ, RZ ;  /* 0x000000ffff047224 */ /* 0x000fe200078e00ff */
[----:B------:R3:W-:Y:S01]  /*01b0*/  STL.128 [R1+0x20], R8 ;  /* 0x0000200801007387 */ /* 0x0007e20000100c00 */
[----:B------:R-:W-:Y:S01]  /*01c0*/  HFMA2 R19, -RZ, RZ, 0, 6.55651092529296875e-07 ;  /* 0x0000000bff137431 */ /* 0x000fe200000001ff */
[----:B------:R-:W-:Y:S01]  /*01d0*/  MOV R16, 0x8 ;  /* 0x0000000800107802 */ /* 0x000fe20000000f00 */
[----:B------:R-:W-:Y:S01]  /*01e0*/  HFMA2 R13, -RZ, RZ, 0, 2.98023223876953125e-07 ;  /* 0x00000005ff0d7431 */ /* 0x000fe200000001ff */
[----:B------:R4:W-:Y:S01]  /*01f0*/  STL.128 [R1+0x40], R4 ;  /* 0x0000400401007387 */ /* 0x0009e20000100c00 */
[----:B------:R-:W-:-:S02]  /*0200*/  IMAD.MOV.U32 R17, RZ, RZ, 0x9 ;  /* 0x00000009ff117424 */ /* 0x000fc400078e00ff */
[----:B------:R-:W-:Y:S02]  /*0210*/  HFMA2 R21, -RZ, RZ, 0, 2.384185791015625e-07 ;  /* 0x00000004ff157431 */ /* 0x000fe400000001ff */
[----:B------:R-:W-:Y:S01]  /*0220*/  IMAD.MOV.U32 R18, RZ, RZ, 0xa ;  /* 0x0000000aff127424 */ /* 0x000fe200078e00ff */
[----:B-1----:R-:W1:Y:S01]  /*0230*/  LDC R32, c[0x0][0x360] ;  /* 0x0000d800ff207b82 */ /* 0x002e620000000800 */
[----:B------:R-:W-:Y:S01]  /*0240*/  IMAD.MOV.U32 R12, RZ, RZ, 0x4 ;  /* 0x00000004ff0c7424 */ /* 0x000fe200078e00ff */
[----:B------:R-:W-:Y:S01]  /*0250*/  MOV R28, 0xc ;  /* 0x0000000c001c7802 */ /* 0x000fe20000000f00 */
[----:B------:R-:W-:Y:S01]  /*0260*/  IMAD.MOV.U32 R14, RZ, RZ, 0x6 ;  /* 0x00000006ff0e7424 */ /* 0x000fe200078e00ff */
[----:B--2---:R-:W-:Y:S01]  /*0270*/  MOV R24, 0xd ;  /* 0x0000000d00187802 */ /* 0x004fe20000000f00 */
[----:B------:R-:W-:Y:S01]  /*0280*/  IMAD.MOV.U32 R25, RZ, RZ, 0x3 ;  /* 0x00000003ff197424 */ /* 0x000fe200078e00ff */
[----:B------:R2:W-:Y:S01]  /*0290*/  STL.128 [R1+0x60], R16 ;  /* 0x0000601001007387 */ /* 0x0005e20000100c00 */
[----:B------:R-:W-:Y:S01]  /*02a0*/  IMAD.MOV.U32 R26, RZ, RZ, 0x7 ;  /* 0x00000007ff1a7424 */ /* 0x000fe200078e00ff */
[----:B---3--:R-:W-:Y:S01]  /*02b0*/  MOV R10, 0xe ;  /* 0x0000000e000a7802 */ /* 0x008fe20000000f00 */
[----:B------:R-:W-:-:S02]  /*02c0*/  IMAD.MOV.U32 R27, RZ, RZ, 0xf ;  /* 0x0000000fff1b7424 */ /* 0x000fc400078e00ff */
[----:B------:R-:W-:Y:S02]  /*02d0*/  IMAD.MOV.U32 R8, RZ, RZ, 0xc ;  /* 0x0000000cff087424 */ /* 0x000fe400078e00ff */
[----:B----4-:R-:W-:Y:S02]  /*02e0*/  HFMA2 R5, -RZ, RZ, 0, 8.3446502685546875e-07 ;  /* 0x0000000eff057431 */ /* 0x010fe400000001ff */
[----:B------:R-:W-:Y:S01]  /*02f0*/  IMAD.MOV.U32 R9, RZ, RZ, 0xd ;  /* 0x0000000dff097424 */ /* 0x000fe200078e00ff */
[----:B------:R3:W-:Y:S01]  /*0300*/  STL.128 [R1+0x120], R24 ;  /* 0x0001201801007387 */ /* 0x0007e20000100c00 */
[----:B------:R-:W-:Y:S02]  /*0310*/  IMAD.MOV.U32 R11, RZ, RZ, 0xf ;  /* 0x0000000fff0b7424 */ /* 0x000fe400078e00ff */
[----:B------:R-:W-:Y:S02]  /*0320*/  IMAD.MOV.U32 R4, RZ, RZ, 0x2 ;  /* 0x00000002ff047424 */ /* 0x000fe400078e00ff */
[----:B------:R-:W-:Y:S01]  /*0330*/  IMAD.MOV.U32 R6, RZ, RZ, 0xb ;  /* 0x0000000bff067424 */ /* 0x000fe200078e00ff */
[----:B------:R4:W-:Y:S01]  /*0340*/  STL.128 [R1+0x70], R8 ;  /* 0x0000700801007387 */ /* 0x0009e20000100c00 */
[----:B------:R-:W-:Y:S01]  /*0350*/  IMAD.MOV.U32 R7, RZ, RZ, 0x8 ;  /* 0x00000008ff077424 */ /* 0x000fe200078e00ff */
[----:B--2---:R-:W-:Y:S01]  /*0360*/  MOV R17, 0xb ;  /* 0x0000000b00117802 */ /* 0x004fe20000000f00 */
[----:B------:R-:W-:-:S02]  /*0370*/  IMAD.MOV.U32 R15, RZ, RZ, 0x7 ;  /* 0x00000007ff0f7424 */ /* 0x000fc400078e00ff */
[----:B-1----:R-:W-:Y:S01]  /*0380*/  IMAD R32, R32, UR4, R3 ;  /* 0x0000000420207c24 */ /* 0x002fe2000f8e0203 */
[----:B------:R-:W1:Y:S01]  /*0390*/  LDCU.64 UR4, c[0x0][0x358] ;  /* 0x00006b00ff0477ac */ /* 0x000e620008000a00 */
[----:B------:R2:W-:Y:S01]  /*03a0*/  STL.128 [R1+0xb0], R4 ;  /* 0x0000b00401007387 */ /* 0x0005e20000100c00 */
[----:B------:R-:W-:Y:S02]  /*03b0*/  IMAD.MOV.U32 R16, RZ, RZ, 0xd ;  /* 0x0000000dff107424 */ /* 0x000fe400078e00ff */
[----:B---3--:R-:W-:Y:S02]  /*03c0*/  HFMA2 R24, -RZ, RZ, 0, 8.3446502685546875e-07 ;  /* 0x0000000eff187431 */ /* 0x008fe400000001ff */
[----:B------:R-:W-:Y:S01]  /*03d0*/  IMAD.MOV.U32 R26, RZ, RZ, 0x3 ;  /* 0x00000003ff1a7424 */ /* 0x000fe200078e00ff */
[----:B------:R3:W-:Y:S01]  /*03e0*/  STL.128 [R1+0x50], R12 ;  /* 0x0000500c01007387 */ /* 0x0007e20000100c00 */
[----:B------:R-:W-:Y:S02]  /*03f0*/  IMAD.MOV.U32 R25, RZ, RZ, 0x1 ;  /* 0x00000001ff197424 */ /* 0x000fe400078e00ff */
[----:B------:R-:W-:Y:S01]  /*0400*/  IMAD.MOV.U32 R27, RZ, RZ, 0x8 ;  /* 0x00000008ff1b7424 */ /* 0x000fe200078e00ff */
[----:B----4-:R-:W-:Y:S01]  /*0410*/  MOV R8, 0x3 ;  /* 0x0000000300087802 */ /* 0x010fe20000000f00 */
[----:B------:R-:W-:-:S02]  /*0420*/  IMAD.SHL.U32 R0, R32, 0x20, RZ ;  /* 0x0000002020007824 */ /* 0x000fc400078e00ff */
[----:B------:R-:W-:Y:S01]  /*0430*/  IMAD.MOV.U32 R9, RZ, RZ, 0xa ;  /* 0x0000000aff097424 */ /* 0x000fe200078e00ff */
[----:B------:R4:W-:Y:S01]  /*0440*/  STL.128 [R1+0x160], R24 ;  /* 0x0001601801007387 */ /* 0x0009e20000100c00 */
[----:B------:R-:W-:Y:S01]  /*0450*/  IMAD.MOV.U32 R11, RZ, RZ, 0x4 ;  /* 0x00000004ff0b7424 */ /* 0x000fe200078e00ff */
[C---:B0-----:R-:W-:Y:S01]  /*0460*/  IADD3 R34, P0, PT, R0.reuse, UR8, RZ ;  /* 0x0000000800227c10 */ /* 0x041fe2000ff1e0ff */
[----:B------:R-:W-:Y:S02]  /*0470*/  IMAD.MOV.U32 R18, RZ, RZ, 0x5 ;  /* 0x00000005ff127424 */ /* 0x000fe400078e00ff */
[----:B--2---:R-:W-:Y:S02]  /*0480*/  HFMA2 R4, -RZ, RZ, 0, 5.9604644775390625e-08 ;  /* 0x00000001ff047431 */ /* 0x004fe400000001ff */
[----:B------:R-:W-:Y:S01]  /*0490*/  IMAD.MOV.U32 R19, RZ, RZ, 0xc ;  /* 0x0000000cff137424 */ /* 0x000fe200078e00ff */
[----:B------:R-:W-:Y:S01]  /*04a0*/  LEA.HI.X.SX32 R35, R0, UR9, 0x1, P0 ;  /* 0x0000000900237c11 */ /* 0x000fe200080f0eff */
[----:B------:R-:W-:-:S02]  /*04b0*/  IMAD.MOV.U32 R7, RZ, RZ, 0xa ;  /* 0x0000000aff077424 */ /* 0x000fc400078e00ff */
[----:B---3--:R-:W-:Y:S02]  /*04c0*/  HFMA2 R12, -RZ, RZ, 0, 5.36441802978515625e-07 ;  /* 0x00000009ff0c7431 */ /* 0x008fe400000001ff */
[----:B------:R-:W-:Y:S01]  /*04d0*/  IMAD.MOV.U32 R5, RZ, RZ, 0x9 ;  /* 0x00000009ff057424 */ /* 0x000fe200078e00ff */
[----:B------:R-:W-:Y:S01]  /*04e0*/  MOV R15, 0x1 ;  /* 0x00000001000f7802 */ /* 0x000fe20000000f00 */
[----:B-1----:R-:W2:Y:S01]  /*04f0*/  LDG.E.U8 R0, desc[UR4][R34.64+0xc] ;  /* 0x00000c0422007981 */ /* 0x002ea2000c1e1100 */
[----:B------:R-:W-:Y:S02]  /*0500*/  IMAD.MOV.U32 R13, RZ, RZ, 0xf ;  /* 0x0000000fff0d7424 */ /* 0x000fe400078e00ff */
[----:B------:R-:W-:Y:S01]  /*0510*/  IMAD.MOV.U32 R14, RZ, RZ, 0x8 ;  /* 0x00000008ff0e7424 */ /* 0x000fe200078e00ff */
[----:B------:R-:W2:Y:S01]  /*0520*/  LDG.E.U8 R3, desc[UR4][R34.64+0xd] ;  /* 0x00000d0422037981 */ /* 0x000ea2000c1e1100 */
[----:B----4-:R-:W-:Y:S01]  /*0530*/  IMAD.MOV.U32 R24, RZ, RZ, 0x1 ;  /* 0x00000001ff187424 */ /* 0x010fe200078e00ff */
[----:B------:R-:W-:Y:S01]  /*0540*/  MOV R27, 0xc ;  /* 0x0000000c001b7802 */ /* 0x000fe20000000f00 */
[----:B------:R-:W-:Y:S01]  /*0550*/  IMAD.MOV.U32 R25, RZ, RZ, 0xa ;  /* 0x0000000aff197424 */ /* 0x000fe200078e00ff */
[----:B------:R-:W3:Y:S01]  /*0560*/  LDG.E.U8 R33, desc[UR4][R34.64+0xe] ;  /* 0x00000e0422217981 */ /* 0x000ee2000c1e1100 */
[----:B------:R-:W-:-:S02]  /*0570*/  IMAD.MOV.U32 R20, RZ, RZ, 0x7 ;  /* 0x00000007ff147424 */ /* 0x000fc400078e00ff */
[----:B------:R-:W-:Y:S01]  /*0580*/  IMAD.MOV.U32 R22, RZ, RZ, 0xd ;  /* 0x0000000dff167424 */ /* 0x000fe200078e00ff */
[----:B------:R0:W-:Y:S01]  /*0590*/  STL.128 [R1+0x1b0], R24 ;  /* 0x0001b01801007387 */ /* 0x0001e20000100c00 */
[----:B------:R-:W-:Y:S02]  /*05a0*/  IMAD.MOV.U32 R23, RZ, RZ, 0x1 ;  /* 0x00000001ff177424 */ /* 0x000fe400078e00ff */
[----:B------:R-:W-:Y:S01]  /*05b0*/  IMAD.MOV.U32 R30, RZ, RZ, 0x9 ;  /* 0x00000009ff1e7424 */ /* 0x000fe200078e00ff */
[----:B------:R1:W-:Y:S01]  /*05c0*/  STL.128 [R1+0xc0], R8 ;  /* 0x0000c00801007387 */ /* 0x0003e20000100c00 */
[----:B------:R-:W-:Y:S02]  /*05d0*/  IMAD.MOV.U32 R31, RZ, RZ, 0x5 ;  /* 0x00000005ff1f7424 */ /* 0x000fe400078e00ff */
[----:B------:R-:W-:Y:S01]  /*05e0*/  IMAD.MOV.U32 R29, RZ, RZ, RZ ;  /* 0x000000ffff1d7224 */ /* 0x000fe200078e00ff */
[----:B------:R4:W-:Y:S04]  /*05f0*/  STL.128 [R1+0xf0], R16 ;  /* 0x0000f01001007387 */ /* 0x0009e80000100c00 */
[----:B------:R5:W-:Y:S01]  /*0600*/  STL.128 [R1+0x100], R4 ;  /* 0x0001000401007387 */ /* 0x000be20000100c00 */
[----:B0-----:R-:W-:Y:S01]  /*0610*/  HFMA2 R27, -RZ, RZ, 0, 1.1920928955078125e-07 ;  /* 0x00000002ff1b7431 */ /* 0x001fe200000001ff */
[----:B------:R-:W-:Y:S01]  /*0620*/  MOV R24, 0xb ;  /* 0x0000000b00187802 */ /* 0x000fe20000000f00 */
[----:B------:R-:W-:Y:S01]  /*0630*/  IMAD.MOV.U32 R25, RZ, RZ, 0x8 ;  /* 0x00000008ff197424 */ /* 0x000fe200078e00ff */
[----:B------:R0:W-:Y:S01]  /*0640*/  STL.128 [R1+0xd0], R12 ;  /* 0x0000d00c01007387 */ /* 0x0001e20000100c00 */
[----:B------:R-:W-:-:S02]  /*0650*/  IMAD.MOV.U32 R26, RZ, RZ, 0xc ;  /* 0x0000000cff1a7424 */ /* 0x000fc400078e00ff */
[----:B-1----:R-:W-:Y:S02]  /*0660*/  HFMA2 R9, -RZ, RZ, 0, 2.98023223876953125e-07 ;  /* 0x00000005ff097431 */ /* 0x002fe400000001ff */
[----:B------:R-:W-:Y:S01]  /*0670*/  IMAD.MOV.U32 R10, RZ, RZ, 0x6 ;  /* 0x00000006ff0a7424 */ /* 0x000fe200078e00ff */
[----:B------:R1:W-:Y:S01]  /*0680*/  STL.128 [R1+0x80], R20 ;  /* 0x0000801401007387 */ /* 0x0003e20000100c00 */
[----:B----4-:R-:W-:Y:S01]  /*0690*/  IMAD.MOV.U32 R18, RZ, RZ, 0x2 ;  /* 0x00000002ff127424 */ /* 0x010fe200078e00ff */
[----:B------:R-:W-:Y:S01]  /*06a0*/  MOV R16, 0x7 ;  /* 0x0000000700107802 */ /* 0x000fe20000000f00 */
[----:B------:R-:W-:Y:S01]  /*06b0*/  IMAD.MOV.U32 R17, RZ, RZ, 0xc ;  /* 0x0000000cff117424 */ /* 0x000fe200078e00ff */
[----:B------:R4:W-:Y:S01]  /*06c0*/  STL.128 [R1+0x220], R24 ;  /* 0x0002201801007387 */ /* 0x0009e20000100c00 */
[----:B------:R-:W-:Y:S02]  /*06d0*/  IMAD.MOV.U32 R19, RZ, RZ, 0xa ;  /* 0x0000000aff137424 */ /* 0x000fe400078e00ff */
[----:B-----5:R-:W-:-:S02]  /*06e0*/  HFMA2 R6, -RZ, RZ, 0, 8.94069671630859375e-07 ;  /* 0x0000000fff067431 */ /* 0x020fc400000001ff */
[----:B------:R-:W-:Y:S01]  /*06f0*/  IMAD.MOV.U32 R8, RZ, RZ, 0xe ;  /* 0x0000000eff087424 */ /* 0x000fe200078e00ff */
[----:B------:R-:W-:Y:S01]  /*0700*/  MOV R4, 0xb ;  /* 0x0000000b00047802 */ /* 0x000fe20000000f00 */
[----:B------:R-:W-:Y:S01]  /*0710*/  IMAD.MOV.U32 R11, RZ, RZ, 0x2 ;  /* 0x00000002ff0b7424 */ /* 0x000fe200078e00ff */
[----:B------:R5:W-:Y:S01]  /*0720*/  STL.128 [R1+0x150], R16 ;  /* 0x0001501001007387 */ /* 0x000be20000100c00 */
[----:B------:R-:W-:Y:S02]  /*0730*/  IMAD.MOV.U32 R7, RZ, RZ, 0xd ;  /* 0x0000000dff077424 */ /* 0x000fe400078e00ff */
[----:B0-----:R-:W-:Y:S02]  /*0740*/  HFMA2 R15, -RZ, RZ, 0, 2.384185791015625e-07 ;  /* 0x00000004ff0f7431 */ /* 0x001fe400000001ff */
[----:B------:R-:W-:Y:S01]  /*0750*/  IMAD.MOV.U32 R5, RZ, RZ, 0x6 ;  /* 0x00000006ff057424 */ /* 0x000fe200078e00ff */
[----:B------:R-:W-:Y:S01]  /*0760*/  MOV R13, 0x8 ;  /* 0x00000008000d7802 */ /* 0x000fe20000000f00 */
[----:B------:R-:W-:Y:S01]  /*0770*/  IMAD.MOV.U32 R14, RZ, RZ, 0xc ;  /* 0x0000000cff0e7424 */ /* 0x000fe200078e00ff */
[----:B------:R0:W-:Y:S01]  /*0780*/  STL.128 [R1+0x130], R8 ;  /* 0x0001300801007387 */ /* 0x0001e20000100c00 */
[----:B------:R-:W-:-:S02]  /*0790*/  IMAD.MOV.U32 R12, RZ, RZ, RZ ;  /* 0x000000ffff0c7224 */ /* 0x000fc400078e00ff */
[----:B-1----:R-:W-:Y:S01]  /*07a0*/  HFMA2 R22, -RZ, RZ, 0, 2.98023223876953125e-07 ;  /* 0x00000005ff167431 */ /* 0x002fe200000001ff */
[----:B------:R-:W-:Y:S01]  /*07b0*/  MOV R20, 0x4 ;  /* 0x0000000400147802 */ /* 0x000fe20000000f00 */
[----:B----4-:R-:W4:Y:S01]  /*07c0*/  LDG.E.U8 R25, desc[UR4][R34.64+0x8] ;  /* 0x0000080422197981 */ /* 0x010f22000c1e1100 */
[----:B------:R-:W-:Y:S02]  /*07d0*/  IMAD.MOV.U32 R23, RZ, RZ, 0x9 ;  /* 0x00000009ff177424 */ /* 0x000fe400078e00ff */
[----:B------:R-:W-:Y:S01]  /*07e0*/  IMAD.MOV.U32 R21, RZ, RZ, RZ ;  /* 0x000000ffff157224 */ /* 0x000fe200078e00ff */
[----:B------:R-:W4:Y:S01]  /*07f0*/  LDG.E.U8 R24, desc[UR4][R34.64+0x9] ;  /* 0x0000090422187981 */ /* 0x000f22000c1e1100 */
[----:B-----5:R-:W-:Y:S02]  /*0800*/  HFMA2 R18, -RZ, RZ, 0, 1.78813934326171875e-07 ;  /* 0x00000003ff127431 */ /* 0x020fe400000001ff */
[----:B------:R-:W-:Y:S01]  /*0810*/  IMAD.MOV.U32 R16, RZ, RZ, 0x6 ;  /* 0x00000006ff107424 */ /* 0x000fe200078e00ff */
[----:B------:R1:W-:Y:S01]  /*0820*/  STL.128 [R1+0x170], R4 ;  /* 0x0001700401007387 */ /* 0x0003e20000100c00 */
[----:B------:R-:W-:-:S02]  /*0830*/  IMAD.MOV.U32 R17, RZ, RZ, 0xb ;  /* 0x0000000bff117424 */ /* 0x000fc400078e00ff */
[----:B------:R-:W-:Y:S02]  /*0840*/  IMAD.MOV.U32 R19, RZ, RZ, 0x7 ;  /* 0x00000007ff137424 */ /* 0x000fe400078e00ff */
[----:B0-----:R-:W-:Y:S02]  /*0850*/  HFMA2 R9, -RZ, RZ, 0, 8.94069671630859375e-07 ;  /* 0x0000000fff097431 */ /* 0x001fe400000001ff */
[----:B------:R-:W-:Y:S01]  /*0860*/  IMAD.MOV.U32 R10, RZ, RZ, 0x8 ;  /* 0x00000008ff0a7424 */ /* 0x000fe200078e00ff */
[----:B------:R0:W-:Y:S01]  /*0870*/  STL.128 [R1+0x110], R12 ;  /* 0x0001100c01007387 */ /* 0x0001e20000100c00 */
[----:B------:R-:W-:-:S03]  /*0880*/  IMAD.MOV.U32 R11, RZ, RZ, 0xc ;  /* 0x0000000cff0b7424 */ /* 0x000fc600078e00ff */
[----:B------:R5:W-:Y:S04]  /*0890*/  STL.128 [R1+0x1c0], R16 ;  /* 0x0001c01001007387 */ /* 0x000be80000100c00 */
[----:B------:R5:W-:Y:S01]  /*08a0*/  STL.128 [R1+0x1e0], R8 ;  /* 0x0001e00801007387 */ /* 0x000be20000100c00 */
[----:B-1----:R-:W-:Y:S01]  /*08b0*/  IMAD.MOV.U32 R4, RZ, RZ, RZ ;  /* 0x000000ffff047224 */ /* 0x002fe200078e00ff */
[----:B------:R-:W-:Y:S01]  /*08c0*/  MOV R5, 0xd ;  /* 0x0000000d00057802 */ /* 0x000fe20000000f00 */
[----:B------:R-:W-:Y:S01]  /*08d0*/  IMAD.MOV.U32 R6, RZ, RZ, 0x5 ;  /* 0x00000005ff067424 */ /* 0x000fe200078e00ff */
[----:B------:R1:W-:Y:S01]  /*08e0*/  STL.128 [R1+0x140], R20 ;  /* 0x0001401401007387 */ /* 0x0003e20000100c00 */
[----:B------:R-:W-:Y:S02]  /*08f0*/  IMAD.MOV.U32 R7, RZ, RZ, 0xa ;  /* 0x0000000aff077424 */ /* 0x000fe400078e00ff */
[----:B0-----:R-:W-:Y:S01]  /*0900*/  IMAD.MOV.U32 R12, RZ, RZ, 0x5 ;  /* 0x00000005ff0c7424 */ /* 0x001fe200078e00ff */
[----:B------:R-:W-:Y:S01]  /*0910*/  MOV R14, 0x7 ;  /* 0x00000007000e7802 */ /* 0x000fe20000000f00 */
[----:B------:R-:W-:Y:S01]  /*0920*/  IMAD.MOV.U32 R13, RZ, RZ, 0xe ;  /* 0x0000000eff0d7424 */ /* 0x000fe200078e00ff */
[----:B------:R0:W-:Y:S01]  /*0930*/  STL.128 [R1+0x1d0], R4 ;  /* 0x0001d00401007387 */ /* 0x0001e20000100c00 */
[----:B------:R-:W-:Y:S01]  /*0940*/  IMAD.MOV.U32 R15, RZ, RZ, RZ ;  /* 0x000000ffff0f7224 */ /* 0x000fe200078e00ff */
[----:B-----5:R-:W-:Y:S01]  /*0950*/  MOV R17, 0x5 ;  /* 0x0000000500117802 */ /* 0x020fe20000000f00 */
[----:B------:R-:W-:Y:S01]  /*0960*/  IMAD.MOV.U32 R19, RZ, RZ, 0x3 ;  /* 0x00000003ff137424 */ /* 0x000fe200078e00ff */
[----:B------:R5:W-:Y:S01]  /*0970*/  STL.128 [R1+0xa0], R28 ;  /* 0x0000a01c01007387 */ /* 0x000be20000100c00 */
[----:B------:R-:W-:-:S02]  /*0980*/  IMAD.MOV.U32 R16, RZ, RZ, 0xf ;  /* 0x0000000fff107424 */ /* 0x000fc400078e00ff */
[----:B------:R-:W-:Y:S02]  /*0990*/  HFMA2 R9, -RZ, RZ, 0, 3.5762786865234375e-07 ;  /* 0x00000006ff097431 */ /* 0x000fe400000001ff */
[----:B------:R-:W-:Y:S01]  /*09a0*/  IMAD.MOV.U32 R18, RZ, RZ, 0x1 ;  /* 0x00000001ff127424 */ /* 0x000fe200078e00ff */
[----:B------:R5:W-:Y:S01]  /*09b0*/  STL.128 [R1+0x180], R12 ;  /* 0x0001800c01007387 */ /* 0x000be20000100c00 */
[----:B------:R-:W-:Y:S02]  /*09c0*/  IMAD.MOV.U32 R10, RZ, RZ, 0x4 ;  /* 0x00000004ff0a7424 */ /* 0x000fe400078e00ff */
[----:B-1----:R-:W-:Y:S02]  /*09d0*/  HFMA2 R23, -RZ, RZ, 0, 4.76837158203125e-07 ;  /* 0x00000008ff177431 */ /* 0x002fe400000001ff */
[----:B------:R-:W-:Y:S01]  /*09e0*/  IMAD.MOV.U32 R8, RZ, RZ, 0x8 ;  /* 0x00000008ff087424 */ /* 0x000fe200078e00ff */
[----:B------:R1:W-:Y:S01]  /*09f0*/  STL.128 [R1+0x200], R16 ;  /* 0x0002001001007387 */ /* 0x0003e20000100c00 */
[----:B------:R-:W-:Y:S01]  /*0a00*/  IMAD.MOV.U32 R11, RZ, RZ, 0x1 ;  /* 0x00000001ff0b7424 */ /* 0x000fe200078e00ff */
[----:B------:R-:W-:Y:S01]  /*0a10*/  MOV R20, 0xd ;  /* 0x0000000d00147802 */ /* 0x000fe20000000f00 */
[----:B------:R-:W-:-:S02]  /*0a20*/  IMAD.MOV.U32 R21, RZ, RZ, 0x6 ;  /* 0x00000006ff157424 */ /* 0x000fc400078e00ff */
[----:B0-----:R-:W-:Y:S02]  /*0a30*/  HFMA2 R7, -RZ, RZ, 0, 0 ;  /* 0x00000000ff077431 */ /* 0x001fe400000001ff */
[----:B------:R-:W-:Y:S01]  /*0a40*/  IMAD.MOV.U32 R4, RZ, RZ, 0x3 ;  /* 0x00000003ff047424 */ /* 0x000fe200078e00ff */
[----:B------:R-:W-:Y:S01]  /*0a50*/  MOV R5, 0xb ;  /* 0x0000000b00057802 */ /* 0x000fe20000000f00 */
[----:B------:R-:W-:Y:S01]  /*0a60*/  IMAD.MOV.U32 R6, RZ, RZ, 0xf ;  /* 0x0000000fff067424 */ /* 0x000fe200078e00ff */
[----:B------:R0:W-:Y:S01]  /*0a70*/  STL.128 [R1+0x240], R8 ;  /* 0x0002400801007387 */ /* 0x0001e20000100c00 */
[----:B------:R-:W-:Y:S02]  /*0a80*/  IMAD.MOV.U32 R22, RZ, RZ, 0xf ;  /* 0x0000000fff167424 */ /* 0x000fe400078e00ff */
[----:B-----5:R-:W-:Y:S02]  /*0a90*/  HFMA2 R28, -RZ, RZ, 0, 5.36441802978515625e-07 ;  /* 0x00000009ff1c7431 */ /* 0x020fe400000001ff */
[----:B------:R-:W-:-:S02]  /*0aa0*/  IMAD.MOV.U32 R29, RZ, RZ, 0x2 ;  /* 0x00000002ff1d7424 */ /* 0x000fc400078e00ff */
[----:B------:R-:W-:Y:S01]  /*0ab0*/  HFMA2 R15, -RZ, RZ, 0, 1.1920928955078125e-07 ;  /* 0x00000002ff0f7431 */ /* 0x000fe200000001ff */
[----:B------:R-:W-:Y:S01]  /*0ac0*/  MOV R14, 0x1 ;  /* 0x00000001000e7802 */ /* 0x000fe20000000f00 */
[----:B------:R-:W-:Y:S01]  /*0ad0*/  IMAD.MOV.U32 R12, RZ, RZ, 0x4 ;  /* 0x00000004ff0c7424 */ /* 0x000fe200078e00ff */
[----:B------:R-:W5:Y:S01]  /*0ae0*/  LDG.E.U8 R27, desc[UR4][R34.64+0x5] ;  /* 0x00000504221b7981 */ /* 0x000f62000c1e1100 */
[----:B------:R-:W-:Y:S02]  /*0af0*/  IMAD.MOV.U32 R13, RZ, RZ, 0x9 ;  /* 0x00000009ff0d7424 */ /* 0x000fe400078e00ff */
[----:B-1----:R-:W-:Y:S01]  /*0b00*/  HFMA2 R19, -RZ, RZ, 0, 2.384185791015625e-07 ;  /* 0x00000004ff137431 */ /* 0x002fe200000001ff */
[----:B------:R-:W-:Y:S01]  /*0b10*/  MOV R16, 0xc ;  /* 0x0000000c00107802 */ /* 0x000fe20000000f00 */
[----:B------:R-:W-:Y:S01]  /*0b20*/  IMAD.MOV.U32 R17, RZ, RZ, 0xf ;  /* 0x0000000fff117424 */ /* 0x000fe200078e00ff */
[----:B------:R-:W5:Y:S01]  /*0b30*/  LDG.E.U8 R26, desc[UR4][R34.64+0x6] ;  /* 0x00000604221a7981 */ /* 0x000f62000c1e1100 */
[----:B------:R-:W-:-:S02]  /*0b40*/  IMAD.MOV.U32 R18, RZ, RZ, 0xa ;  /* 0x0000000aff127424 */ /* 0x000fc400078e00ff */
[----:B------:R-:W-:Y:S02]  /*0b50*/  IMAD.MOV.U32 R30, RZ, RZ, 0xb ;  /* 0x0000000bff1e7424 */ /* 0x000fe400078e00ff */
[----:B0-----:R-:W-:Y:S01]  /*0b60*/  HFMA2 R8, -RZ, RZ, 0, 5.36441802978515625e-07 ;  /* 0x00000009ff087431 */ /* 0x001fe200000001ff */
[----:B------:R0:W-:Y:S01]  /*0b70*/  STL.128 [R1+0x250], R4 ;  /* 0x0002500401007387 */ /* 0x0001e20000100c00 */
[----:B------:R-:W-:Y:S02]  /*0b80*/  IMAD.MOV.U32 R11, RZ, RZ, 0xe ;  /* 0x0000000eff0b7424 */ /* 0x000fe400078e00ff */
[----:B------:R-:W-:Y:S01]  /*0b90*/  IMAD.MOV.U32 R9, RZ, RZ, 0x7 ;  /* 0x00000007ff097424 */ /* 0x000fe200078e00ff */
[----:B------:R1:W-:Y:S01]  /*0ba0*/  STL.128 [R1+0x1f0], R12 ;  /* 0x0001f00c01007387 */ /* 0x0003e20000100c00 */
[----:B------:R-:W-:Y:S02]  /*0bb0*/  IMAD.MOV.U32 R10, RZ, RZ, 0xa ;  /* 0x0000000aff0a7424 */ /* 0x000fe400078e00ff */
[----:B------:R-:W-:Y:S01]  /*0bc0*/  IMAD.MOV.U32 R31, RZ, RZ, 0x4 ;  /* 0x00000004ff1f7424 */ /* 0x000fe200078e00ff */
[----:B------:R1:W-:Y:S04]  /*0bd0*/  STL.128 [R1+0x280], R16 ;  /* 0x0002801001007387 */ /* 0x0003e80000100c00 */
[----:B------:R1:W-:Y:S01]  /*0be0*/  STL.128 [R1+0x1a0], R20 ;  /* 0x0001a01401007387 */ /* 0x0003e20000100c00 */
[----:B0-----:R-:W-:-:S02]  /*0bf0*/  HFMA2 R5, -RZ, RZ, 0, 1.1920928955078125e-07 ;  /* 0x00000002ff057431 */ /* 0x001fc400000001ff */
[----:B------:R-:W-:Y:S01]  /*0c00*/  IMAD.MOV.U32 R4, RZ, RZ, 0x6 ;  /* 0x00000006ff047424 */ /* 0x000fe200078e00ff */
[----:B------:R-:W5:Y:S01]  /*0c10*/  LDG.E.U8 R2, desc[UR4][R34.64+0xa] ;  /* 0x00000a0422027981 */ /* 0x000f62000c1e1100 */
[----:B------:R-:W-:Y:S01]  /*0c20*/  IMAD.MOV.U32 R6, RZ, RZ, 0xd ;  /* 0x0000000dff067424 */ /* 0x000fe200078e00ff */
[----:B-1----:R-:W-:Y:S01]  /*0c30*/  MOV R14, 0x2 ;  /* 0x00000002000e7802 */ /* 0x002fe20000000f00 */
[----:B------:R-:W-:Y:S02]  /*0c40*/  IMAD.MOV.U32 R12, RZ, RZ, 0x5 ;  /* 0x00000005ff0c7424 */ /* 0x000fe400078e00ff */
[----:B------:R-:W-:Y:S02]  /*0c50*/  IMAD.MOV.U32 R13, RZ, RZ, 0xc ;  /* 0x0000000cff0d7424 */ /* 0x000fe400078e00ff */
[----:B------:R-:W-:Y:S02]  /*0c60*/  IMAD.MOV.U32 R15, RZ, RZ, 0xd ;  /* 0x0000000dff0f7424 */ /* 0x000fe400078e00ff */
[----:B------:R-:W-:-:S02]  /*0c70*/  HFMA2 R19, -RZ, RZ, 0, 8.94069671630859375e-07 ;  /* 0x0000000fff137431 */ /* 0x000fc400000001ff */
[----:B------:R-:W-:Y:S01]  /*0c80*/  IMAD.MOV.U32 R7, RZ, RZ, 0xe ;  /* 0x0000000eff077424 */ /* 0x000fe200078e00ff */
[----:B------:R0:W-:Y:S01]  /*0c90*/  STL.128 [R1+0x270], R8 ;  /* 0x0002700801007387 */ /* 0x0001e20000100c00 */
[----:B------:R-:W-:Y:S01]  /*0ca0*/  MOV R18, 0xe ;  /* 0x0000000e00127802 */ /* 0x000fe20000000f00 */
[----:B------:R-:W-:Y:S02]  /*0cb0*/  IMAD.MOV.U32 R16, RZ, RZ, 0xb ;  /* 0x0000000bff107424 */ /* 0x000fe400078e00ff */
[----:B------:R-:W-:Y:S02]  /*0cc0*/  HFMA2 R21, -RZ, RZ, 0, 8.3446502685546875e-07 ;  /* 0x0000000eff157431 */ /* 0x000fe400000001ff */
[----:B------:R-:W-:Y:S01]  /*0cd0*/  IMAD.MOV.U32 R17, RZ, RZ, 0xd ;  /* 0x0000000dff117424 */ /* 0x000fe200078e00ff */
[----:B------:R1:W-:Y:S01]  /*0ce0*/  STL.128 [R1+0x260], R12 ;  /* 0x0002600c01007387 */ /* 0x0003e20000100c00 */
[----:B------:R-:W-:Y:S02]  /*0cf0*/  IMAD.MOV.U32 R20, RZ, RZ, 0x7 ;  /* 0x00000007ff147424 */ /* 0x000fe400078e00ff */
[----:B------:R-:W-:Y:S01]  /*0d00*/  IMAD.MOV.U32 R22, RZ, RZ, 0x6 ;  /* 0x00000006ff167424 */ /* 0x000fe200078e00ff */
[----:B------:R1:W-:Y:S01]  /*0d10*/  STL.128 [R1+0x2a0], R4 ;  /* 0x0002a00401007387 */ /* 0x0003e20000100c00 */
[----:B------:R-:W-:-:S03]  /*0d20*/  IMAD.MOV.U32 R23, RZ, RZ, 0x9 ;  /* 0x00000009ff177424 */ /* 0x000fc600078e00ff */
[----:B------:R1:W-:Y:S01]  /*0d30*/  STL.128 [R1+0x190], R28 ;  /* 0x0001901c01007387 */ /* 0x0003e20000100c00 */
[----:B0-----:R-:W-:Y:S01]  /*0d40*/  HFMA2 R9, -RZ, RZ, 0, 1.78813934326171875e-07 ;  /* 0x00000003ff097431 */ /* 0x001fe200000001ff */
[----:B------:R-:W-:Y:S01]  /*0d50*/  MOV R11, 0xb ;  /* 0x0000000b000b7802 */ /* 0x000fe20000000f00 */
[----:B------:R-:W-:Y:S02]  /*0d60*/  IMAD.MOV.U32 R10, RZ, RZ, 0x9 ;  /* 0x00000009ff0a7424 */ /* 0x000fe400078e00ff */
[----:B------:R-:W-:Y:S01]  /*0d70*/  IMAD.MOV.U32 R8, RZ, RZ, RZ ;  /* 0x000000ffff087224 */ /* 0x000fe200078e00ff */
[----:B-1----:R-:W-:Y:S01]  /*0d80*/  MOV R14, 0xf ;  /* 0x0000000f000e7802 */ /* 0x002fe20000000f00 */
[----:B------:R-:W-:Y:S01]  /*0d90*/  IMAD.MOV.U32 R12, RZ, RZ, 0xb ;  /* 0x0000000bff0c7424 */ /* 0x000fe200078e00ff */
[----:B------:R0:W-:Y:S01]  /*0da0*/  STL.128 [R1+0x2e0], R16 ;  /* 0x0002e01001007387 */ /* 0x0001e20000100c00 */
[----:B------:R-:W-:Y:S02]  /*0db0*/  IMAD.MOV.U32 R13, RZ, RZ, 0xe ;  /* 0x0000000eff0d7424 */ /* 0x000fe400078e00ff */
[----:B------:R-:W-:-:S02]  /*0dc0*/  HFMA2 R5, -RZ, RZ, 0, 4.76837158203125e-07 ;  /* 0x00000008ff057431 */ /* 0x000fc400000001ff */
[----:B------:R-:W-:Y:S02]  /*0dd0*/  IMAD.MOV.U32 R15, RZ, RZ, 0xc ;  /* 0x0000000cff0f7424 */ /* 0x000fe400078e00ff */
[----:B------:R-:W-:Y:S02]  /*0de0*/  IMAD.MOV.U32 R4, RZ, RZ, 0x5 ;  /* 0x00000005ff047424 */ /* 0x000fe400078e00ff */
[----:B------:R-:W-:Y:S02]  /*0df0*/  IMAD.MOV.U32 R6, RZ, RZ, 0x7 ;  /* 0x00000007ff067424 */ /* 0x000fe400078e00ff */
[----:B------:R-:W-:Y:S01]  /*0e00*/  IMAD.MOV.U32 R7, RZ, RZ, 0x9 ;  /* 0x00000009ff077424 */ /* 0x000fe200078e00ff */
[----:B------:R1:W-:Y:S01]  /*0e10*/  STL.128 [R1+0x2c0], R12 ;  /* 0x0002c00c01007387 */ /* 0x0003e20000100c00 */
[----:B------:R-:W-:Y:S01]  /*0e20*/  IMAD.MOV.U32 R28, RZ, RZ, 0xa ;  /* 0x0000000aff1c7424 */ /* 0x000fe200078e00ff */
[----:B------:R-:W-:Y:S01]  /*0e30*/  MOV R30, 0xd ;  /* 0x0000000d001e7802 */ /* 0x000fe20000000f00 */
[----:B------:R-:W-:Y:S01]  /*0e40*/  IMAD.MOV.U32 R29, RZ, RZ, RZ ;  /* 0x000000ffff1d7224 */ /* 0x000fe200078e00ff */
[----:B------:R1:W-:Y:S01]  /*0e50*/  STL.128 [R1+0x2b0], R8 ;  /* 0x0002b00801007387 */ /* 0x0003e20000100c00 */
[----:B0-----:R-:W-:-:S02]  /*0e60*/  HFMA2 R17, -RZ, RZ, 0, 7.152557373046875e-07 ;  /* 0x0000000cff117431 */ /* 0x001fc400000001ff */
[----:B------:R-:W-:Y:S01]  /*0e70*/  IMAD.MOV.U32 R16, RZ, RZ, 0x7 ;  /* 0x00000007ff107424 */ /* 0x000fe200078e00ff */
[----:B------:R-:W-:Y:S01]  /*0e80*/  STL.128 [R1+0x210], R20 ;  /* 0x0002101401007387 */ /* 0x000fe20000100c00 */
[----:B------:R-:W-:Y:S02]  /*0e90*/  IMAD.MOV.U32 R18, RZ, RZ, 0xf ;  /* 0x0000000fff127424 */ /* 0x000fe400078e00ff */
[----:B------:R-:W-:Y:S01]  /*0ea0*/  IMAD.MOV.U32 R19, RZ, RZ, 0x9 ;  /* 0x00000009ff137424 */ /* 0x000fe200078e00ff */
[----:B------:R0:W-:Y:S01]  /*0eb0*/  STL.128 [R1+0x2d0], R4 ;  /* 0x0002d00401007387 */ /* 0x0001e20000100c00 */
[----:B-1----:R-:W-:Y:S02]  /*0ec0*/  HFMA2 R14, -RZ, RZ, 0, 4.76837158203125e-07 ;  /* 0x00000008ff0e7431 */ /* 0x002fe400000001ff */
[----:B------:R-:W-:Y:S01]  /*0ed0*/  IMAD.MOV.U32 R12, RZ, RZ, 0x7 ;  /* 0x00000007ff0c7424 */ /* 0x000fe200078e00ff */
[----:B------:R-:W-:Y:S01]  /*0ee0*/  STL.128 [R1+0x230], R28 ;  /* 0x0002301c01007387 */ /* 0x000fe20000100c00 */
[----:B------:R-:W-:Y:S01]  /*0ef0*/  IMAD.MOV.U32 R13, RZ, RZ, 0x6 ;  /* 0x00000006ff0d7424 */ /* 0x000fe200078e00ff */
[----:B------:R-:W-:Y:S01]  /*0f00*/  MOV R11, 0x8 ;  /* 0x00000008000b7802 */ /* 0x000fe20000000f00 */
[----:B------:R-:W-:-:S02]  /*0f10*/  IMAD.MOV.U32 R8, RZ, RZ, 0x6 ;  /* 0x00000006ff087424 */ /* 0x000fc400078e00ff */
[----:B------:R-:W-:Y:S02]  /*0f20*/  IMAD.MOV.U32 R9, RZ, RZ, 0x7 ;  /* 0x00000007ff097424 */ /* 0x000fe400078e00ff */
[----:B------:R-:W-:Y:S01]  /*0f30*/  IMAD.MOV.U32 R15, RZ, RZ, 0xd ;  /* 0x0000000dff0f7424 */ /* 0x000fe200078e00ff */
[----:B------:R1:W-:Y:S01]  /*0f40*/  STL.128 [R1+0x320], R16 ;  /* 0x0003201001007387 */ /* 0x0003e20000100c00 */
[----:B0-----:R-:W-:Y:S01]  /*0f50*/  IMAD.MOV.U32 R4, RZ, RZ, 0xb ;  /* 0x0000000bff047424 */ /* 0x001fe200078e00ff */
[----:B------:R-:W-:Y:S01]  /*0f60*/  MOV R5, 0x9 ;  /* 0x0000000900057802 */ /* 0x000fe20000000f00 */
[----:B------:R-:W-:Y:S01]  /*0f70*/  IMAD.MOV.U32 R7, RZ, RZ, 0xf ;  /* 0x0000000fff077424 */ /* 0x000fe200078e00ff */
[----:B------:R0:W-:Y:S04]  /*0f80*/  STL.128 [R1+0x2f0], R8 ;  /* 0x0002f00801007387 */ /* 0x0001e80000100c00 */
[----:B------:R0:W-:Y:S04]  /*0f90*/  STL.128 [R1+0x300], R12 ;  /* 0x0003000c01007387 */ /* 0x0001e80000100c00 */
[----:B------:R0:W-:Y:S01]  /*0fa0*/  STL.128 [R1+0x310], R4 ;  /* 0x0003100401007387 */ /* 0x0001e20000100c00 */
[----:B-1----:R-:W-:-:S02]  /*0fb0*/  HFMA2 R19, -RZ, RZ, 0, 3.5762786865234375e-07 ;  /* 0x00000006ff137431 */ /* 0x002fc400000001ff */
[----:B------:R-:W-:Y:S01]  /*0fc0*/  IMAD.MOV.U32 R16, RZ, RZ, 0xe ;  /* 0x0000000eff107424 */ /* 0x000fe200078e00ff */
[----:B------:R-:W-:Y:S01]  /*0fd0*/  MOV R18, 0xd ;  /* 0x0000000d00127802 */ /* 0x000fe20000000f00 */
[----:B------:R-:W-:Y:S01]  /*0fe0*/  IMAD.MOV.U32 R17, RZ, RZ, 0x8 ;  /* 0x00000008ff117424 */ /* 0x000fe200078e00ff */
[----:B------:R-:W-:Y:S01]  /*0ff0*/  MOV R22, 0x8 ;  /* 0x0000000800167802 */ /* 0x000fe20000000f00 */
[----:B0-----:R-:W-:Y:S01]  /*1000*/  IMAD.MOV.U32 R10, RZ, RZ, 0xd ;  /* 0x0000000dff0a7424 */ /* 0x001fe200078e00ff */
[----:B------:R-:W-:Y:S01]  /*1010*/  MOV R8, 0xb ;  /* 0x0000000b00087802 */ /* 0x000fe20000000f00 */
[----:B------:R-:W-:Y:S01]  /*1020*/  IMAD.MOV.U32 R11, RZ, RZ, 0xc ;  /* 0x0000000cff0b7424 */ /* 0x000fe200078e00ff */
[----:B------:R-:W5:Y:S01]  /*1030*/  LDG.E.U8 R31, desc[UR4][R34.64] ;  /* 0x00000004221f7981 */ /* 0x000f62000c1e1100 */
[----:B------:R-:W-:Y:S02]  /*1040*/  HFMA2 R12, -RZ, RZ, 0, 6.55651092529296875e-07 ;  /* 0x0000000bff0c7431 */ /* 0x000fe400000001ff */
[----:B------:R-:W-:Y:S01]  /*1050*/  IMAD.MOV.U32 R13, RZ, RZ, 0xd ;  /* 0x0000000dff0d7424 */ /* 0x000fe200078e00ff */
[----:B------:R-:W-:Y:S01]  /*1060*/  MOV R15, 0x7 ;  /* 0x00000007000f7802 */ /* 0x000fe20000000f00 */
[----:B------:R-:W-:Y:S01]  /*1070*/  IMAD.MOV.U32 R14, RZ, RZ, 0x6 ;  /* 0x00000006ff0e7424 */ /* 0x000fe200078e00ff */
[----:B------:R-:W5:Y:S01]  /*1080*/  LDG.E.U8 R30, desc[UR4][R34.64+0x1] ;  /* 0x00000104221e7981 */ /* 0x000f62000c1e1100 */
[----:B------:R-:W-:-:S02]  /*1090*/  IMAD.MOV.U32 R4, RZ, RZ, 0xe ;  /* 0x0000000eff047424 */ /* 0x000fc400078e00ff */
[----:B------:R-:W-:Y:S01]  /*10a0*/  IMAD.MOV.U32 R6, RZ, RZ, 0xd ;  /* 0x0000000dff067424 */ /* 0x000fe200078e00ff */
[----:B------:R0:W-:Y:S04]  /*10b0*/  STL.128 [R1+0x330], R8 ;  /* 0x0003300801007387 */ /* 0x0001e80000100c00 */
[----:B------:R1:W-:Y:S04]  /*10c0*/  STL.128 [R1+0x360], R16 ;  /* 0x0003601001007387 */ /* 0x0003e80000100c00 */
[----:B------:R1:W-:Y:S04]  /*10d0*/  STL.128 [R1+0x350], R4 ;  /* 0x0003500401007387 */ /* 0x0003e80000100c00 */
[----:B------:R2:W-:Y:S01]  /*10e0*/  STL.128 [R1+0x340], R12 ;  /* 0x0003400c01007387 */ /* 0x0005e20000100c00 */
[----:B0-----:R-:W-:-:S02]  /*10f0*/  HFMA2 R9, -RZ, RZ, 0, 7.152557373046875e-07 ;  /* 0x0000000cff097431 */ /* 0x001fc400000001ff */
[----:B------:R-:W-:Y:S01]  /*1100*/  IMAD.MOV.U32 R11, RZ, RZ, 0x5 ;  /* 0x00000005ff0b7424 */ /* 0x000fe200078e00ff */
[----:B------:R-:W5:Y:S01]  /*1110*/  LDG.E.U8 R28, desc[UR4][R34.64+0x4] ;  /* 0x00000404221c7981 */ /* 0x000f62000c1e1100 */
[----:B------:R-:W-:Y:S01]  /*1120*/  IMAD.MOV.U32 R8, RZ, RZ, 0x5 ;  /* 0x00000005ff087424 */ /* 0x000fe200078e00ff */
[----:B-1----:R-:W-:Y:S01]  /*1130*/  MOV R17, 0xe ;  /* 0x0000000e00117802 */ /* 0x002fe20000000f00 */
[----:B------:R-:W-:Y:S01]  /*1140*/  IMAD.MOV.U32 R16, RZ, RZ, 0x9 ;  /* 0x00000009ff107424 */ /* 0x000fe200078e00ff */
[----:B------:R-:W5:Y:S01]  /*1150*/  LDG.E.U8 R29, desc[UR4][R34.64+0x2] ;  /* 0x00000204221d7981 */ /* 0x000f62000c1e1100 */
[----:B------:R-:W-:Y:S02]  /*1160*/  IMAD.MOV.U32 R18, RZ, RZ, 0x5 ;  /* 0x00000005ff127424 */ /* 0x000fe400078e00ff */
[----:B------:R-:W-:Y:S02]  /*1170*/  HFMA2 R6, -RZ, RZ, 0, 5.36441802978515625e-07 ;  /* 0x00000009ff067431 */ /* 0x000fe400000001ff */
[----:B------:R-:W-:-:S02]  /*1180*/  IMAD.MOV.U32 R10, RZ, RZ, 0x7 ;  /* 0x00000007ff0a7424 */ /* 0x000fc400078e00ff */
[----:B------:R-:W-:Y:S01]  /*1190*/  IMAD.MOV.U32 R5, RZ, RZ, 0xf ;  /* 0x0000000fff057424 */ /* 0x000fe200078e00ff */
[----:B--2---:R-:W-:Y:S01]  /*11a0*/  MOV R14, 0xe ;  /* 0x0000000e000e7802 */ /* 0x004fe20000000f00 */
[----:B------:R-:W-:Y:S02]  /*11b0*/  IMAD.MOV.U32 R13, RZ, RZ, 0xc ;  /* 0x0000000cff0d7424 */ /* 0x000fe400078e00ff */
[----:B------:R-:W-:Y:S02]  /*11c0*/  IMAD.MOV.U32 R15, RZ, RZ, 0xf ;  /* 0x0000000fff0f7424 */ /* 0x000fe400078e00ff */
[----:B------:R-:W-:Y:S01]  /*11d0*/  IMAD.MOV.U32 R7, RZ, RZ, 0x8 ;  /* 0x00000008ff077424 */ /* 0x000fe200078e00ff */
[----:B------:R0:W-:Y:S04]  /*11e0*/  STL.128 [R1+0x3a0], R16 ;  /* 0x0003a01001007387 */ /* 0x0001e80000100c00 */
[----:B------:R1:W-:Y:S04]  /*11f0*/  STL.128 [R1+0x370], R8 ;  /* 0x0003700801007387 */ /* 0x0003e80000100c00 */
[----:B------:R2:W-:Y:S04]  /*1200*/  STL.128 [R1+0x380], R12 ;  /* 0x0003800c01007387 */ /* 0x0005e80000100c00 */
[----:B------:R3:W-:Y:S01]  /*1210*/  STL.128 [R1+0x390], R4 ;  /* 0x0003900401007387 */ /* 0x0007e20000100c00 */
[----:B0-----:R-:W-:-:S02]  /*1220*/  HFMA2 R17, -RZ, RZ, 0, 7.152557373046875e-07 ;  /* 0x0000000cff117431 */ /* 0x001fc400000001ff */
[----:B------:R-:W-:Y:S02]  /*1230*/  IMAD.MOV.U32 R16, RZ, RZ, 0x5 ;  /* 0x00000005ff107424 */ /* 0x000fe400078e00ff */
[----:B------:R-:W-:Y:S02]  /*1240*/  IMAD.MOV.U32 R18, RZ, RZ, 0xd ;  /* 0x0000000dff127424 */ /* 0x000fe400078e00ff */
[----:B-1----:R-:W-:Y:S02]  /*1250*/  HFMA2 R9, -RZ, RZ, 0, 3.5762786865234375e-07 ;  /* 0x00000006ff097431 */ /* 0x002fe400000001ff */
[----:B------:R-:W-:Y:S02]  /*1260*/  IMAD.MOV.U32 R19, RZ, RZ, 0xe ;  /* 0x0000000eff137424 */ /* 0x000fe400078e00ff */
[----:B------:R-:W-:Y:S02]  /*1270*/  IMAD.MOV.U32 R8, RZ, RZ, 0x8 ;  /* 0x00000008ff087424 */ /* 0x000fe400078e00ff */
[----:B--2---:R-:W-:-:S02]  /*1280*/  HFMA2 R15, -RZ, RZ, 0, 6.55651092529296875e-07 ;  /* 0x0000000bff0f7431 */ /* 0x004fc400000001ff */
[----:B------:R-:W-:Y:S01]  /*1290*/  IMAD.MOV.U32 R10, RZ, RZ, 0x5 ;  /* 0x00000005ff0a7424 */ /* 0x000fe200078e00ff */
[----:B------:R-:W-:Y:S01]  /*12a0*/  MOV R12, 0x9 ;  /* 0x00000009000c7802 */ /* 0x000fe20000000f00 */
[----:B------:R-:W-:Y:S01]  /*12b0*/  IMAD.MOV.U32 R11, RZ, RZ, 0xc ;  /* 0x0000000cff0b7424 */ /* 0x000fe200078e00ff */
[----:B---3--:R-:W-:Y:S01]  /*12c0*/  MOV R6, 0xd ;  /* 0x0000000d00067802 */ /* 0x008fe20000000f00 */
[----:B------:R-:W-:Y:S02]  /*12d0*/  IMAD.MOV.U32 R4, RZ, RZ, 0x6 ;  /* 0x00000006ff047424 */ /* 0x000fe400078e00ff */
[----:B------:R-:W-:Y:S02]  /*12e0*/  IMAD.MOV.U32 R5, RZ, RZ, 0x8 ;  /* 0x00000008ff057424 */ /* 0x000fe400078e00ff */
[----:B------:R-:W-:Y:S02]  /*12f0*/  IMAD.MOV.U32 R7, RZ, RZ, 0xc ;  /* 0x0000000cff077424 */ /* 0x000fe400078e00ff */
[----:B------:R-:W-:-:S02]  /*1300*/  IMAD.MOV.U32 R13, RZ, RZ, 0xf ;  /* 0x0000000fff0d7424 */ /* 0x000fc400078e00ff */
[----:B------:R-:W-:Y:S01]  /*1310*/  IMAD.MOV.U32 R14, RZ, RZ, 0x5 ;  /* 0x00000005ff0e7424 */ /* 0x000fe200078e00ff */
[----:B------:R0:W-:Y:S04]  /*1320*/  STL.128 [R1+0x3e0], R16 ;  /* 0x0003e01001007387 */ /* 0x0001e80000100c00 */
[----:B------:R1:W-:Y:S04]  /*1330*/  STL.128 [R1+0x3b0], R8 ;  /* 0x0003b00801007387 */ /* 0x0003e80000100c00 */
[----:B------:R2:W-:Y:S04]  /*1340*/  STL.128 [R1+0x3d0], R4 ;  /* 0x0003d00401007387 */ /* 0x0005e80000100c00 */
[----:B------:R3:W-:Y:S01]  /*1350*/  STL.128 [R1+0x3c0], R12 ;  /* 0x0003c00c01007387 */ /* 0x0007e20000100c00 */
[----:B0-----:R-:W-:Y:S01]  /*1360*/  IMAD.MOV.U32 R16, RZ, RZ, 0x7 ;  /* 0x00000007ff107424 */ /* 0x001fe200078e00ff */
[----:B------:R-:W-:Y:S01]  /*1370*/  MOV R18, 0x8 ;  /* 0x0000000800127802 */ /* 0x000fe20000000f00 */
[----:B------:R-:W-:-:S02]  /*1380*/  IMAD.MOV.U32 R17, RZ, RZ, 0x7 ;  /* 0x00000007ff117424 */ /* 0x000fc400078e00ff */
[----:B------:R-:W-:Y:S01]  /*1390*/  IMAD.MOV.U32 R19, RZ, RZ, 0xb ;  /* 0x0000000bff137424 */ /* 0x000fe200078e00ff */
[----:B-1----:R-:W-:Y:S01]  /*13a0*/  MOV R8, 0xb ;  /* 0x0000000b00087802 */ /* 0x002fe20000000f00 */
[----:B------:R-:W-:Y:S02]  /*13b0*/  IMAD.MOV.U32 R9, RZ, RZ, 0x8 ;  /* 0x00000008ff097424 */ /* 0x000fe400078e00ff */
[----:B------:R-:W-:Y:S02]  /*13c0*/  IMAD.MOV.U32 R11, RZ, RZ, 0x6 ;  /* 0x00000006ff0b7424 */ /* 0x000fe400078e00ff */
[----:B--2---:R-:W-:Y:S01]  /*13d0*/  HFMA2 R7, -RZ, RZ, 0, 2.98023223876953125e-07 ;  /* 0x00000005ff077431 */ /* 0x004fe200000001ff */
[----:B------:R-:W-:Y:S01]  /*13e0*/  MOV R4, 0xd ;  /* 0x0000000d00047802 */ /* 0x000fe20000000f00 */
[----:B------:R-:W-:Y:S02]  /*13f0*/  IMAD.MOV.U32 R5, RZ, RZ, 0xf ;  /* 0x0000000fff057424 */ /* 0x000fe400078e00ff */
[----:B---3--:R-:W-:-:S02]  /*1400*/  HFMA2 R12, -RZ, RZ, 0, 4.76837158203125e-07 ;  /* 0x00000008ff0c7431 */ /* 0x008fc400000001ff */
[----:B------:R-:W-:Y:S01]  /*1410*/  IMAD.MOV.U32 R6, RZ, RZ, 0xf ;  /* 0x0000000fff067424 */ /* 0x000fe200078e00ff */
[----:B------:R0:W-:Y:S01]  /*1420*/  STL.128 [R1+0x420], R16 ;  /* 0x0004201001007387 */ /* 0x0001e20000100c00 */
[----:B------:R-:W-:Y:S02]  /*1430*/  IMAD.MOV.U32 R13, RZ, RZ, 0x9 ;  /* 0x00000009ff0d7424 */ /* 0x000fe400078e00ff */
[----:B------:R-:W-:Y:S01]  /*1440*/  IMAD.MOV.U32 R14, RZ, RZ, 0x9 ;  /* 0x00000009ff0e7424 */ /* 0x000fe200078e00ff */
[----:B------:R1:W-:Y:S04]  /*1450*/  STL.128 [R1+0x3f0], R8 ;  /* 0x0003f00801007387 */ /* 0x0003e80000100c00 */
[----:B------:R2:W-:Y:S04]  /*1460*/  STL.128 [R1+0x410], R4 ;  /* 0x0004100401007387 */ /* 0x0005e80000100c00 */
[----:B------:R3:W-:Y:S01]  /*1470*/  STL.128 [R1+0x400], R12 ;  /* 0x0004000c01007387 */ /* 0x0007e20000100c00 */
[----:B0-----:R-:W-:-:S02]  /*1480*/  HFMA2 R18, -RZ, RZ, 0, 7.152557373046875e-07 ;  /* 0x0000000cff127431 */ /* 0x001fc400000001ff */
[----:B------:R-:W-:Y:S02]  /*1490*/  IMAD.MOV.U32 R19, RZ, RZ, 0x7 ;  /* 0x00000007ff137424 */ /* 0x000fe400078e00ff */
[----:B-1----:R-:W-:Y:S02]  /*14a0*/  HFMA2 R9, -RZ, RZ, 0, 8.3446502685546875e-07 ;  /* 0x0000000eff097431 */ /* 0x002fe400000001ff */
[----:B------:R-:W-:Y:S02]  /*14b0*/  IMAD.MOV.U32 R8, RZ, RZ, 0xe ;  /* 0x0000000eff087424 */ /* 0x000fe400078e00ff */
[----:B------:R-:W-:Y:S02]  /*14c0*/  IMAD.MOV.U32 R10, RZ, RZ, 0xc ;  /* 0x0000000cff0a7424 */ /* 0x000fe400078e00ff */
[----:B--2---:R-:W-:Y:S02]  /*14d0*/  HFMA2 R4, -RZ, RZ, 0, 7.152557373046875e-07 ;  /* 0x0000000cff047431 */ /* 0x004fe400000001ff */
[----:B------:R-:W-:Y:S01]  /*14e0*/  IMAD.MOV.U32 R5, RZ, RZ, 0x8 ;  /* 0x00000008ff057424 */ /* 0x000fe200078e00ff */
[----:B------:R-:W-:Y:S01]  /*14f0*/  MOV R6, 0x9 ;  /* 0x0000000900067802 */ /* 0x000fe20000000f00 */
[----:B------:R-:W-:Y:S01]  /*1500*/  IMAD.MOV.U32 R7, RZ, RZ, 0xb ;  /* 0x0000000bff077424 */ /* 0x000fe200078e00ff */
[----:B---3--:R-:W-:Y:S01]  /*1510*/  MOV R13, 0xd ;  /* 0x0000000d000d7802 */ /* 0x008fe20000000f00 */
[----:B------:R-:W-:-:S02]  /*1520*/  IMAD.MOV.U32 R12, RZ, RZ, 0x9 ;  /* 0x00000009ff0c7424 */ /* 0x000fc400078e00ff */
[----:B------:R-:W-:Y:S02]  /*1530*/  IMAD.MOV.U32 R14, RZ, RZ, 0xf ;  /* 0x0000000fff0e7424 */ /* 0x000fe400078e00ff */
[----:B------:R-:W-:Y:S01]  /*1540*/  IMAD.MOV.U32 R15, RZ, RZ, 0x7 ;  /* 0x00000007ff0f7424 */ /* 0x000fe200078e00ff */
[----:B------:R0:W-:Y:S04]  /*1550*/  STL.128 [R1+0x460], R16 ;  /* 0x0004601001007387 */ /* 0x0001e80000100c00 */
[----:B------:R1:W-:Y:S04]  /*1560*/  STL.128 [R1+0x430], R8 ;  /* 0x0004300801007387 */ /* 0x0003e80000100c00 */
[----:B------:R2:W-:Y:S04]  /*1570*/  STL.128 [R1+0x440], R12 ;  /* 0x0004400c01007387 */ /* 0x0005e80000100c00 */
[----:B------:R3:W-:Y:S01]  /*1580*/  STL.128 [R1+0x450], R4 ;  /* 0x0004500401007387 */ /* 0x0007e20000100c00 */
[----:B0-----:R-:W-:-:S02]  /*1590*/  HFMA2 R16, -RZ, RZ, 0, 7.152557373046875e-07 ;  /* 0x0000000cff107431 */ /* 0x001fc400000001ff */
[----:B------:R-:W-:Y:S01]  /*15a0*/  IMAD.MOV.U32 R17, RZ, RZ, 0xd ;  /* 0x0000000dff117424 */ /* 0x000fe200078e00ff */
[----:B------:R-:W-:Y:S01]  /*15b0*/  MOV R18, 0x5 ;  /* 0x0000000500127802 */ /* 0x000fe20000000f00 */
[----:B------:R-:W-:Y:S02]  /*15c0*/  IMAD.MOV.U32 R19, RZ, RZ, 0xe ;  /* 0x0000000eff137424 */ /* 0x000fe400078e00ff */
[----:B-1----:R-:W-:Y:S01]  /*15d0*/  HFMA2 R10, -RZ, RZ, 0, 7.74860382080078125e-07 ;  /* 0x0000000dff0a7431 */ /* 0x002fe200000001ff */
[----:B------:R-:W-:Y:S01]  /*15e0*/  MOV R8, 0x6 ;  /* 0x0000000600087802 */ /* 0x000fe20000000f00 */
[----:B------:R-:W-:Y:S01]  /*15f0*/  IMAD.MOV.U32 R9, RZ, RZ, 0xf ;  /* 0x0000000fff097424 */ /* 0x000fe200078e00ff */
[----:B--2---:R-:W-:Y:S01]  /*1600*/  MOV R13, 0x7 ;  /* 0x00000007000d7802 */ /* 0x004fe20000000f00 */
[----:B------:R-:W-:Y:S02]  /*1610*/  IMAD.MOV.U32 R15, RZ, RZ, 0xb ;  /* 0x0000000bff0f7424 */ /* 0x000fe400078e00ff */
[----:B------:R-:W-:-:S02]  /*1620*/  IMAD.MOV.U32 R11, RZ, RZ, 0xb ;  /* 0x0000000bff0b7424 */ /* 0x000fc400078e00ff */
[----:B---3--:R-:W-:Y:S02]  /*1630*/  HFMA2 R4, -RZ, RZ, 0, 4.76837158203125e-07 ;  /* 0x00000008ff047431 */ /* 0x008fe400000001ff */
[----:B------:R-:W-:Y:S01]  /*1640*/  IMAD.MOV.U32 R5, RZ, RZ, 0x6 ;  /* 0x00000006ff057424 */ /* 0x000fe200078e00ff */
[----:B------:R-:W-:Y:S01]  /*1650*/  MOV R6, 0x6 ;  /* 0x0000000600067802 */ /* 0x000fe20000000f00 */
[----:B------:R-:W-:Y:S01]  /*1660*/  IMAD.MOV.U32 R7, RZ, RZ, 0xe ;  /* 0x0000000eff077424 */ /* 0x000fe200078e00ff */
[----:B------:R0:W-:Y:S04]  /*1670*/  STL.128 [R1+0x480], R12 ;  /* 0x0004800c01007387 */ /* 0x0001e80000100c00 */
[----:B------:R1:W-:Y:S04]  /*1680*/  STL.128 [R1+0x4a0], R16 ;  /* 0x0004a01001007387 */ /* 0x0003e80000100c00 */
[----:B------:R2:W-:Y:S04]  /*1690*/  STL.128 [R1+0x470], R8 ;  /* 0x0004700801007387 */ /* 0x0005e80000100c00 */
[----:B------:R3:W-:Y:S01]  /*16a0*/  STL.128 [R1+0x490], R4 ;  /* 0x0004900401007387 */ /* 0x0007e20000100c00 */
[----:B0-----:R-:W-:-:S02]  /*16b0*/  HFMA2 R12, -RZ, RZ, 0, 8.94069671630859375e-07 ;  /* 0x0000000fff0c7431 */ /* 0x001fc400000001ff */
[----:B------:R-:W-:Y:S01]  /*16c0*/  IMAD.MOV.U32 R13, RZ, RZ, 0x5 ;  /* 0x00000005ff0d7424 */ /* 0x000fe200078e00ff */
[----:B------:R-:W-:Y:S01]  /*16d0*/  MOV R14, 0x8 ;  /* 0x00000008000e7802 */ /* 0x000fe20000000f00 */
[----:B-1----:R-:W-:Y:S02]  /*16e0*/  HFMA2 R19, -RZ, RZ, 0, 5.36441802978515625e-07 ;  /* 0x00000009ff137431 */ /* 0x002fe400000001ff */
[----:B------:R-:W-:Y:S01]  /*16f0*/  IMAD.MOV.U32 R16, RZ, RZ, 0x6 ;  /* 0x00000006ff107424 */ /* 0x000fe200078e00ff */
[----:B------:R-:W-:Y:S01]  /*1700*/  MOV R17, 0x9 ;  /* 0x0000000900117802 */ /* 0x000fe20000000f00 */
[----:B------:R-:W-:Y:S02]  /*1710*/  IMAD.MOV.U32 R18, RZ, RZ, 0xc ;  /* 0x0000000cff127424 */ /* 0x000fe400078e00ff */
[----:B--2---:R-:W-:Y:S02]  /*1720*/  HFMA2 R8, -RZ, RZ, 0, 7.74860382080078125e-07 ;  /* 0x0000000dff087431 */ /* 0x004fe400000001ff */
[----:B------:R-:W-:Y:S01]  /*1730*/  IMAD.MOV.U32 R9, RZ, RZ, 0xd ;  /* 0x0000000dff097424 */ /* 0x000fe200078e00ff */
[----:B------:R-:W-:Y:S01]  /*1740*/  MOV R10, 0x7 ;  /* 0x00000007000a7802 */ /* 0x000fe20000000f00 */
[----:B------:R-:W-:-:S02]  /*1750*/  IMAD.MOV.U32 R11, RZ, RZ, 0x5 ;  /* 0x00000005ff0b7424 */ /* 0x000fc400078e00ff */
[----:B---3--:R-:W-:Y:S02]  /*1760*/  HFMA2 R5, -RZ, RZ, 0, 8.3446502685546875e-07 ;  /* 0x0000000eff057431 */ /* 0x008fe400000001ff */
        /* <DEDUP_REMOVED lines=8> */
[----:B-1----:R-:W-:Y:S02]  /*17f0*/  HFMA2 R16, -RZ, RZ, 0, 4.76837158203125e-07 ;  /* 0x00000008ff107431 */ /* 0x002fe400000001ff */
[----:B------:R-:W-:Y:S02]  /*1800*/  IMAD.MOV.U32 R17, RZ, RZ, 0xd ;  /* 0x0000000dff117424 */ /* 0x000fe400078e00ff */
[----:B--2---:R-:W-:Y:S02]  /*1810*/  HFMA2 R11, -RZ, RZ, 0, 4.76837158203125e-07 ;  /* 0x00000008ff0b7431 */ /* 0x004fe400000001ff */
[----:B------:R-:W-:Y:S01]  /*1820*/  IMAD.MOV.U32 R8, RZ, RZ, 0xc ;  /* 0x0000000cff087424 */ /* 0x000fe200078e00ff */
[----:B------:R-:W-:Y:S01]  /*1830*/  MOV R9, 0x5 ;  /* 0x0000000500097802 */ /* 0x000fe20000000f00 */
[----:B------:R-:W-:Y:S02]  /*1840*/  IMAD.MOV.U32 R10, RZ, RZ, 0xf ;  /* 0x0000000fff0a7424 */ /* 0x000fe400078e00ff */
[----:B---3--:R-:W-:Y:S01]  /*1850*/  HFMA2 R4, -RZ, RZ, 0, 7.152557373046875e-07 ;  /* 0x0000000cff047431 */ /* 0x008fe200000001ff */
[----:B------:R-:W-:Y:S01]  /*1860*/  MOV R18, 0x6 ;  /* 0x0000000600127802 */ /* 0x000fe20000000f00 */
[----:B------:R-:W-:Y:S01]  /*1870*/  IMAD.MOV.U32 R19, RZ, RZ, 0x5 ;  /* 0x00000005ff137424 */ /* 0x000fe200078e00ff */
[----:B------:R0:W-:Y:S01]  /*1880*/  STL.128 [R1+0x500], R12 ;  /* 0x0005000c01007387 */ /* 0x0001e20000100c00 */
[----:B------:R-:W-:Y:S01]  /*1890*/  IMAD.MOV.U32 R5, RZ, RZ, 0x5 ;  /* 0x00000005ff057424 */ /* 0x000fe200078e00ff */
[----:B------:R-:W-:Y:S01]  /*18a0*/  MOV R6, 0xe ;  /* 0x0000000e00067802 */ /* 0x000fe20000000f00 */
[----:B------:R-:W-:Y:S01]  /*18b0*/  IMAD.MOV.U32 R7, RZ, RZ, 0x6 ;  /* 0x00000006ff077424 */ /* 0x000fe200078e00ff */
[----:B------:R1:W-:Y:S01]  /*18c0*/  STL.128 [R1+0x4f0], R8 ;  /* 0x0004f00801007387 */ /* 0x0003e20000100c00 */
[----:B------:R-:W-:-:S02]  /*18d0*/  IMAD.MOV.U32 R20, RZ, RZ, 0x1 ;  /* 0x00000001ff147424 */ /* 0x000fc400078e00ff */
[----:B------:R-:W-:Y:S01]  /*18e0*/  IMAD.MOV.U32 R21, RZ, RZ, 0x5 ;  /* 0x00000005ff157424 */ /* 0x000fe200078e00ff */
[----:B------:R2:W-:Y:S01]  /*18f0*/  STL.128 [R1+0x520], R16 ;  /* 0x0005201001007387 */ /* 0x0005e20000100c00 */
[----:B------:R-:W-:-:S03]  /*1900*/  IMAD.MOV.U32 R23, RZ, RZ, 0x7 ;  /* 0x00000007ff177424 */ /* 0x000fc600078e00ff */
[----:B------:R3:W-:Y:S01]  /*1910*/  STL.128 [R1+0x510], R4 ;  /* 0x0005100401007387 */ /* 0x0007e20000100c00 */
[----:B0-----:R-:W-:Y:S02]  /*1920*/  HFMA2 R13, -RZ, RZ, 208.25, 45856 ;  /* 0x5a827999ff0d7431 */ /* 0x001fe400000001ff */
[----:B------:R-:W-:Y:S01]  /*1930*/  IMAD.MOV.U32 R14, RZ, RZ, 0x6ed9eba1 ;  /* 0x6ed9eba1ff0e7424 */ /* 0x000fe200078e00ff */
[----:B------:R-:W-:Y:S01]  /*1940*/  MOV R15, 0x8f1bbcdc ;  /* 0x8f1bbcdc000f7802 */ /* 0x000fe20000000f00 */
[----:B------:R-:W-:Y:S02]  /*1950*/  IMAD.MOV.U32 R12, RZ, RZ, RZ ;  /* 0x000000ffff0c7224 */ /* 0x000fe400078e00ff */
[----:B-1----:R-:W-:Y:S01]  /*1960*/  HFMA2 R8, -RZ, RZ, 0, 8.94069671630859375e-07 ;  /* 0x0000000fff087431 */ /* 0x002fe200000001ff */
[----:B------:R-:W-:Y:S01]  /*1970*/  STL.128 [R1+0x290], R20 ;  /* 0x0002901401007387 */ /* 0x000fe20000100c00 */
[----:B------:R-:W-:-:S03]  /*1980*/  IMAD.MOV.U32 R9, RZ, RZ, 0xd ;  /* 0x0000000dff097424 */ /* 0x000fc600078e00ff */
[----:B--2---:R-:W2:Y:S01]  /*1990*/  LDG.E.U8 R16, desc[UR4][R34.64+0x10] ;  /* 0x0000100422107981 */ /* 0x004ea2000c1e1100 */
[----:B------:R-:W-:-:S03]  /*19a0*/  MOV R10, 0xb ;  /* 0x0000000b000a7802 */ /* 0x000fc60000000f00 */
[----:B------:R-:W2:Y:S01]  /*19b0*/  LDG.E.U8 R17, desc[UR4][R34.64+0x11] ;  /* 0x0000110422117981 */ /* 0x000ea2000c1e1100 */
[----:B------:R-:W-:Y:S01]  /*19c0*/  IMAD.MOV.U32 R11, RZ, RZ, 0xb ;  /* 0x0000000bff0b7424 */ /* 0x000fe200078e00ff */
[----:B----4-:R-:W-:Y:S02]  /*19d0*/  LEA R25, R24, R25, 0x8 ;  /* 0x0000001918197211 */ /* 0x010fe400078e40ff */
[----:B---3--:R-:W3:Y:S01]  /*19e0*/  LDG.E.U8 R7, desc[UR4][R34.64+0x14] ;  /* 0x0000140422077981 */ /* 0x008ee2000c1e1100 */
[----:B------:R-:W-:-:S03]  /*19f0*/  LEA R18, R3, R0, 0x8 ;  /* 0x0000000003127211 */ /* 0x000fc600078e40ff */
[----:B------:R-:W3:Y:S04]  /*1a00*/  LDG.E.U8 R6, desc[UR4][R34.64+0x15] ;  /* 0x0000150422067981 */ /* 0x000ee8000c1e1100 */
[----:B------:R0:W-:Y:S04]  /*1a10*/  STL.128 [R1+0x540], R12 ;  /* 0x0005400c01007387 */ /* 0x0001e80000100c00 */
[----:B------:R-:W4:Y:S04]  /*1a20*/  LDG.E.U8 R0, desc[UR4][R34.64+0x18] ;  /* 0x0000180422007981 */ /* 0x000f28000c1e1100 */
[----:B------:R-:W4:Y:S04]  /*1a30*/  LDG.E.U8 R3, desc[UR4][R34.64+0x19] ;  /* 0x0000190422037981 */ /* 0x000f28000c1e1100 */
[----:B------:R-:W4:Y:S04]  /*1a40*/  LDG.E.U8 R24, desc[UR4][R34.64+0x1d] ;  /* 0x00001d0422187981 */ /* 0x000f28000c1e1100 */
[----:B0-----:R-:W4:Y:S04]  /*1a50*/  LDG.E.U8 R15, desc[UR4][R34.64+0x1c] ;  /* 0x00001c04220f7981 */ /* 0x001f28000c1e1100 */
[----:B------:R-:W4:Y:S04]  /*1a60*/  LDG.E.U8 R22, desc[UR4][R34.64+0x12] ;  /* 0x0000120422167981 */ /* 0x000f28000c1e1100 */
[----:B------:R-:W4:Y:S01]  /*1a70*/  LDG.E.U8 R21, desc[UR4][R34.64+0x16] ;  /* 0x0000160422157981 */ /* 0x000f22000c1e1100 */
[----:B------:R-:W-:-:S03]  /*1a80*/  IMAD R33, R33, 0x10000, R18 ;  /* 0x0001000021217824 */ /* 0x000fc600078e0212 */
[----:B------:R0:W-:Y:S04]  /*1a90*/  STL.128 [R1+0x530], R8 ;  /* 0x0005300801007387 */ /* 0x0001e80000100c00 */
[----:B------:R-:W4:Y:S04]  /*1aa0*/  LDG.E.U8 R20, desc[UR4][R34.64+0x1a] ;  /* 0x00001a0422147981 */ /* 0x000f28000c1e1100 */
[----:B------:R-:W4:Y:S04]  /*1ab0*/  LDG.E.U8 R14, desc[UR4][R34.64+0x1e] ;  /* 0x00001e04220e7981 */ /* 0x000f28000c1e1100 */
[----:B------:R-:W4:Y:S04]  /*1ac0*/  LDG.E.U8 R13, desc[UR4][R34.64+0x3] ;  /* 0x00000304220d7981 */ /* 0x000f28000c1e1100 */
[----:B0-----:R-:W4:Y:S04]  /*1ad0*/  LDG.E.U8 R8, desc[UR4][R34.64+0x17] ;  /* 0x0000170422087981 */ /* 0x001f28000c1e1100 */
[----:B------:R-:W4:Y:S04]  /*1ae0*/  LDG.E.U8 R9, desc[UR4][R34.64+0x13] ;  /* 0x0000130422097981 */ /* 0x000f28000c1e1100 */
[----:B------:R-:W4:Y:S04]  /*1af0*/  LDG.E.U8 R12, desc[UR4][R34.64+0x7] ;  /* 0x00000704220c7981 */ /* 0x000f28000c1e1100 */
[----:B------:R-:W4:Y:S04]  /*1b00*/  LDG.E.U8 R11, desc[UR4][R34.64+0xb] ;  /* 0x00000b04220b7981 */ /* 0x000f28000c1e1100 */
[----:B------:R-:W4:Y:S04]  /*1b10*/  LDG.E.U8 R10, desc[UR4][R34.64+0xf] ;  /* 0x00000f04220a7981 */ /* 0x000f28000c1e1100 */
[----:B------:R-:W4:Y:S04]  /*1b20*/  LDG.E.U8 R18, desc[UR4][R34.64+0x1b] ;  /* 0x00001b0422127981 */ /* 0x000f28000c1e1100 */
[----:B------:R-:W4:Y:S01]  /*1b30*/  LDG.E.U8 R19, desc[UR4][R34.64+0x1f] ;  /* 0x00001f0422137981 */ /* 0x000f22000c1e1100 */
[----:B-----5:R-:W-:Y:S01]  /*1b40*/  LEA R4, R30, R31, 0x8 ;  /* 0x0000001f1e047211 */ /* 0x020fe200078e40ff */
[----:B------:R-:W-:-:S02]  /*1b50*/  IMAD R5, R27, 0x100, R28 ;  /* 0x000001001b057824 */ /* 0x000fc400078e021c */
[----:B------:R-:W-:Y:S01]  /*1b60*/  STL.128 [R1+0x30], RZ ;  /* 0x000030ff01007387 */ /* 0x000fe20000100c00 */
[----:B------:R-:W-:Y:S02]  /*1b70*/  IMAD R2, R2, 0x10000, R25 ;  /* 0x0001000002027824 */ /* 0x000fe400078e0219 */
[----:B------:R-:W-:Y:S01]  /*1b80*/  IMAD R4, R29, 0x10000, R4 ;  /* 0x000100001d047824 */ /* 0x000fe200078e0204 */
[----:B------:R-:W-:Y:S01]  /*1b90*/  LEA R5, R26, R5, 0x10 ;  /* 0x000000051a057211 */ /* 0x000fe200078e80ff */
[----:B------:R-:W-:Y:S02]  /*1ba0*/  IMAD R32, R32, 0x14, RZ ;  /* 0x0000001420207824 */ /* 0x000fe400078e02ff */
[----:B------:R-:W-:Y:S01]  /*1bb0*/  HFMA2 R23, -RZ, RZ, 5568, 1.7373046875 ;  /* 0x6d703ef3ff177431 */ /* 0x000fe200000001ff */
[----:B--2---:R-:W-:Y:S01]  /*1bc0*/  LEA R17, R17, R16, 0x8 ;  /* 0x0000001011117211 */ /* 0x004fe200078e40ff */
[----:B---3--:R-:W-:Y:S01]  /*1bd0*/  IMAD R6, R6, 0x100, R7 ;  /* 0x0000010006067824 */ /* 0x008fe200078e0207 */
[----:B----4-:R-:W-:Y:S01]  /*1be0*/  LEA R3, R3, R0, 0x8 ;  /* 0x0000000003037211 */ /* 0x010fe200078e40ff */
[----:B------:R-:W-:Y:S01]  /*1bf0*/  IMAD R15, R24, 0x100, R15 ;  /* 0x00000100180f7824 */ /* 0x000fe200078e020f */
[----:B------:R-:W-:Y:S01]  /*1c00*/  LEA R16, R22, R17, 0x10 ;  /* 0x0000001116107211 */ /* 0x000fe200078e80ff */
[----:B------:R-:W-:Y:S01]  /*1c10*/  IMAD R17, R21, 0x10000, R6 ;  /* 0x0001000015117824 */ /* 0x000fe200078e0206 */
[----:B------:R-:W-:Y:S01]  /*1c20*/  MOV R21, 0x50a28be6 ;  /* 0x50a28be600157802 */ /* 0x000fe20000000f00 */
[----:B------:R-:W-:Y:S01]  /*1c30*/  IMAD.MOV.U32 R22, RZ, RZ, 0x5c4dd124 ;  /* 0x5c4dd124ff167424 */ /* 0x000fe200078e00ff */
[----:B------:R-:W-:Y:S01]  /*1c40*/  LEA R3, R20, R3, 0x10 ;  /* 0x0000000314037211 */ /* 0x000fe200078e80ff */
[----:B------:R-:W-:-:S02]  /*1c50*/  IMAD R14, R14, 0x10000, R15 ;  /* 0x000100000e0e7824 */ /* 0x000fc400078e020f */
[----:B------:R-:W-:Y:S01]  /*1c60*/  IMAD.MOV.U32 R20, RZ, RZ, -0x56ac02b2 ;  /* 0xa953fd4eff147424 */ /* 0x000fe200078e00ff */
[----:B------:R-:W-:Y:S01]  /*1c70*/  LEA R4, R13, R4, 0x18 ;  /* 0x000000040d047211 */ /* 0x000fe200078ec0ff */
[----:B------:R-:W-:Y:S02]  /*1c80*/  IMAD R17, R8, 0x1000000, R17 ;  /* 0x0100000008117824 */ /* 0x000fe400078e0211 */
[----:B------:R-:W-:Y:S01]  /*1c90*/  HFMA2 R8, -RZ, RZ, 52640, 28304 ;  /* 0x7a6d76e9ff087431 */ /* 0x000fe200000001ff */
[----:B------:R-:W-:Y:S01]  /*1ca0*/  LEA R16, R9, R16, 0x18 ;  /* 0x0000001009107211 */ /* 0x000fe200078ec0ff */
[----:B------:R-:W-:Y:S02]  /*1cb0*/  IMAD.MOV.U32 R9, RZ, RZ, RZ ;  /* 0x000000ffff097224 */ /* 0x000fe400078e00ff */
[----:B------:R-:W-:Y:S01]  /*1cc0*/  IMAD R5, R12, 0x1000000, R5 ;  /* 0x010000000c057824 */ /* 0x000fe200078e0205 */
[----:B------:R-:W-:Y:S01]  /*1cd0*/  LEA R6, R11, R2, 0x18 ;  /* 0x000000020b067211 */ /* 0x000fe200078ec0ff */
[----:B------:R-:W-:Y:S01]  /*1ce0*/  IMAD R7, R10, 0x1000000, R33 ;  /* 0x010000000a077824 */ /* 0x000fe200078e0221 */
[----:B------:R-:W-:Y:S01]  /*1cf0*/  LEA R18, R18, R3, 0x18 ;  /* 0x0000000312127211 */ /* 0x000fe200078ec0ff */
[----:B------:R-:W-:Y:S01]  /*1d00*/  IMAD R19, R19, 0x1000000, R14 ;  /* 0x0100000013137824 */ /* 0x000fe200078e020e */
[----:B------:R-:W-:Y:S01]  /*1d10*/  IADD3 R2, P0, PT, R32, UR10, RZ ;  /* 0x0000000a20027c10 */ /* 0x000fe2000ff1e0ff */
[----:B------:R0:W-:Y:S01]  /*1d20*/  STL.64 [R1+0x560], R8 ;  /* 0x0005600801007387 */ /* 0x0001e20000100a00 */
[----:B------:R-:W-:-:S03]  /*1d30*/  MOV R14, R1 ;  /* 0x00000001000e7202 */ /* 0x000fc60000000f00 */
[----:B------:R1:W-:Y:S01]  /*1d40*/  STL.128 [R1], R4 ;  /* 0x0000000401007387 */ /* 0x0003e20000100c00 */
[----:B------:R-:W-:-:S03]  /*1d50*/  LEA.HI.X.SX32 R3, R32, UR11, 0x1, P0 ;  /* 0x0000000b20037c11 */ /* 0x000fc600080f0eff */
[----:B------:R2:W-:Y:S01]  /*1d60*/  STL.128 [R1+0x10], R16 ;  /* 0x0000101001007387 */ /* 0x0005e20000100c00 */
[C---:B------:R-:W-:Y:S01]  /*1d70*/  VIADD R13, R1.reuse, 0x404 ;  /* 0x00000404010d7836 */ /* 0x040fe20000000000 */
[C---:B------:R-:W-:Y:S01]  /*1d80*/  IADD3 R12, PT, PT, R1.reuse, 0x184, RZ ;  /* 0x00000184010c7810 */ /* 0x040fe20007ffe0ff */
[----:B0-----:R-:W-:Y:S01]  /*1d90*/  HFMA2 R9, -RZ, RZ, -3.91015625, -760 ;  /* 0xc3d2e1f0ff097431 */ /* 0x001fe200000001ff */
[----:B------:R0:W-:Y:S01]  /*1da0*/  STL.128 [R1+0x550], R20 ;  /* 0x0005501401007387 */ /* 0x0001e20000100c00 */
[C---:B------:R-:W-:Y:S01]  /*1db0*/  VIADD R11, R1.reuse, 0x2c4 ;  /* 0x000002c4010b7836 */ /* 0x040fe20000000000 */
[----:B------:R-:W-:Y:S01]  /*1dc0*/  IADD3 R10, PT, PT, R1, 0x44, RZ ;  /* 0x00000044010a7810 */ /* 0x000fe20007ffe0ff */
[----:B------:R-:W-:Y:S01]  /*1dd0*/  IMAD.MOV.U32 R8, RZ, RZ, RZ ;  /* 0x000000ffff087224 */ /* 0x000fe200078e00ff */
[----:B------:R-:W-:Y:S01]  /*1de0*/  MOV R0, 0x98badcfe ;  /* 0x98badcfe00007802 */ /* 0x000fe20000000f00 */
[----:B-1----:R-:W-:Y:S01]  /*1df0*/  HFMA2 R7, -RZ, RZ, -3.91015625, -760 ;  /* 0xc3d2e1f0ff077431 */ /* 0x002fe200000001ff */
[----:B------:R-:W-:Y:S01]  /*1e00*/  MOV R15, 0x98badcfe ;  /* 0x98badcfe000f7802 */ /* 0x000fe20000000f00 */
[----:B------:R-:W-:-:S02]  /*1e10*/  IMAD.MOV.U32 R5, RZ, RZ, 0x10325476 ;  /* 0x10325476ff057424 */ /* 0x000fc400078e00ff */
[----:B--2---:R-:W-:Y:S02]  /*1e20*/  HFMA2 R17, -RZ, RZ, 1861, 0.01367950439453125 ;  /* 0x67452301ff117431 */ /* 0x004fe400000001ff */
[----:B------:R-:W-:Y:S02]  /*1e30*/  IMAD.MOV.U32 R18, RZ, RZ, -0x10325477 ;  /* 0xefcdab89ff127424 */ /* 0x000fe400078e00ff */
[----:B------:R-:W-:Y:S02]  /*1e40*/  IMAD.MOV.U32 R16, RZ, RZ, -0x10325477 ;  /* 0xefcdab89ff107424 */ /* 0x000fe400078e00ff */
[----:B0-----:R-:W-:Y:S02]  /*1e50*/  IMAD.MOV.U32 R22, RZ, RZ, 0x10325476 ;  /* 0x10325476ff167424 */ /* 0x001fe400078e00ff */
[----:B------:R-:W-:-:S07]  /*1e60*/  IMAD.MOV.U32 R6, RZ, RZ, 0x67452301 ;  /* 0x67452301ff067424 */ /* 0x000fce00078e00ff */
.L_x_10:
[----:B------:R-:W-:Y:S01]  /*1e70*/  SHF.R.U32.HI R21, RZ, 0x4, R8 ;  /* 0x00000004ff157819 */ /* 0x000fe20000011608 */
[----:B------:R-:W-:Y:S01]  /*1e80*/  IMAD.MOV.U32 R23, RZ, RZ, R6 ;  /* 0x000000ffff177224 */ /* 0x000fe200078e0006 */
[----:B------:R-:W-:Y:S01]  /*1e90*/  MOV R24, R17 ;  /* 0x0000001100187202 */ /* 0x000fe20000000f00 */
[----:B------:R-:W-:Y:S01]  /*1ea0*/  IMAD.MOV.U32 R19, RZ, RZ, R7 ;  /* 0x000000ffff137224 */ /* 0x000fe200078e0007 */
[----:B------:R-:W-:Y:S01]  /*1eb0*/  ISETP.GT.AND P0, PT, R21, 0x1, PT ;  /* 0x000000011500780c */ /* 0x000fe20003f04270 */
[----:B------:R-:W-:Y:S01]  /*1ec0*/  IMAD.MOV.U32 R17, RZ, RZ, R22 ;  /* 0x000000ffff117224 */ /* 0x000fe200078e0016 */
[----:B------:R-:W-:Y:S02]  /*1ed0*/  MOV R20, R9 ;  /* 0x0000000900147202 */ /* 0x000fe40000000f00 */
[----:B------:R-:W-:-:S09]  /*1ee0*/  MOV R6, R5 ;  /* 0x0000000500067202 */ /* 0x000fd20000000f00 */
[----:B------:R-:W-:Y:S05]  /*1ef0*/  @P0 BRA `(.L_x_0) ;  /* 0x0000000000240947 */ /* 0x000fea0003800000 */
[----:B------:R-:W-:-:S04]  /*1f00*/  VIMNMX.U32 R4, PT, PT, R21, 0x2, PT ;  /* 0x0000000215047848 */ /* 0x000fc80003fe0000 */
[----:B------:R-:W-:-:S04]  /*1f10*/  SHF.L.U32 R22, R4, 0x2, RZ ;  /* 0x0000000204167819 */ /* 0x000fc800000006ff */
[----:B------:R-:W0:Y:S02]  /*1f20*/  LDC R4, c[0x2][R22] ;  /* 0x0080000016047b82 */ /* 0x000e240000000800 */
[----:B0-----:R-:W-:-:S04]  /*1f30*/  SHF.R.S32.HI R5, RZ, 0x1f, R4 ;  /* 0x0000001fff057819 */ /* 0x001fc80000011404 */
.L_x_12:
[----:B------:R-:W-:Y:S05]  /*1f40*/  BRX R4 -0x1f50                                  (*"BRANCH_TARGETS .L_x_13,.L_x_14,.L_x_15"*) ;  /* 0xffffffe0042c7949 */ /* 0x000fea000383ffff */
.L_x_14:
[----:B------:R-:W-:Y:S01]  /*1f50*/  LOP3.LUT R5, R17, R18, R0, 0xb8, !PT ;  /* 0x0000001211057212 */ /* 0x000fe200078eb800 */
[----:B------:R-:W-:Y:S06]  /*1f60*/  BRA `(.L_x_1) ;  /* 0x0000000000347947 */ /* 0x000fec0003800000 */
.L_x_13:
[----:B------:R-:W-:Y:S01]  /*1f70*/  LOP3.LUT R5, R18, R0, R17, 0x96, !PT ;  /* 0x0000000012057212 */ /* 0x000fe200078e9611 */
[----:B------:R-:W-:Y:S06]  /*1f80*/  BRA `(.L_x_1) ;  /* 0x00000000002c7947 */ /* 0x000fec0003800000 */
.L_x_0:
[----:B------:R-:W-:-:S05]  /*1f90*/  IMAD.MOV.U32 R4, RZ, RZ, -0x2 ;  /* 0xfffffffeff047424 */ /* 0x000fca00078e00ff */
[----:B------:R-:W-:-:S04]  /*1fa0*/  VIADDMNMX.U32 R4, R21, R4, 0x2, PT ;  /* 0x0000000215047446 */ /* 0x000fc80003800004 */
[----:B------:R-:W-:-:S04]  /*1fb0*/  SHF.L.U32 R22, R4, 0x2, RZ ;  /* 0x0000000204167819 */ /* 0x000fc800000006ff */
[----:B------:R-:W0:Y:S02]  /*1fc0*/  LDC R4, c[0x2][R22+0xc] ;  /* 0x0080030016047b82 */ /* 0x000e240000000800 */
[----:B0-----:R-:W-:-:S04]  /*1fd0*/  SHF.R.S32.HI R5, RZ, 0x1f, R4 ;  /* 0x0000001fff057819 */ /* 0x001fc80000011404 */
.L_x_16:
[----:B------:R-:W-:Y:S05]  /*1fe0*/  BRX R4 -0x1ff0                                  (*"BRANCH_TARGETS .L_x_17,.L_x_18,.L_x_15"*) ;  /* 0xffffffe004047949 */ /* 0x000fea000383ffff */
.L_x_18:
[----:B------:R-:W-:Y:S01]  /*1ff0*/  LOP3.LUT R5, R0, R17, R18, 0xb8, !PT ;  /* 0x0000001100057212 */ /* 0x000fe200078eb812 */
[----:B------:R-:W-:Y:S06]  /*2000*/  BRA `(.L_x_1) ;  /* 0x00000000000c7947 */ /* 0x000fec0003800000 */
.L_x_17:
[----:B------:R-:W-:Y:S01]  /*2010*/  LOP3.LUT R5, R17, R18, R0, 0x2d, !PT ;  /* 0x0000001211057212 */ /* 0x000fe200078e2d00 */
[----:B------:R-:W-:Y:S06]  /*2020*/  BRA `(.L_x_1) ;  /* 0x0000000000047947 */ /* 0x000fec0003800000 */
.L_x_15:
[----:B------:R-:W-:-:S07]  /*2030*/  LOP3.LUT R5, R18, R0, R17, 0x2d, !PT ;  /* 0x0000000012057212 */ /* 0x000fce00078e2d11 */
.L_x_1:
[----:B------:R-:W2:Y:S04]  /*2040*/  LDL R25, [R10+-0x4] ;  /* 0xfffffc000a197983 */ /* 0x000ea80000100800 */
[----:B------:R-:W3:Y:S01]  /*2050*/  LDL R26, [R11+-0x4] ;  /* 0xfffffc000b1a7983 */ /* 0x000ee20000100800 */
[----:B--2---:R-:W-:Y:S01]  /*2060*/  IMAD R4, R25, 0x4, R14 ;  /* 0x0000000419047824 */ /* 0x004fe200078e020e */
[----:B------:R-:W-:-:S05]  /*2070*/  LEA R25, R21, R14, 0x2 ;  /* 0x0000000e15197211 */ /* 0x000fca00078e10ff */
[----:B------:R-:W2:Y:S04]  /*2080*/  LDL R4, [R4] ;  /* 0x0000000004047983 */ /* 0x000ea80000100800 */
[----:B------:R-:W4:Y:S01]  /*2090*/  LDL R22, [R25+0x540] ;  /* 0x0005400019167983 */ /* 0x000f220000100800 */
[----:B--2---:R-:W-:Y:S02]  /*20a0*/  IADD3 R5, PT, PT, R4, R5, R24 ;  /* 0x0000000504057210 */ /* 0x004fe40007ffe018 */
[----:B---3--:R-:W-:-:S03]  /*20b0*/  IADD3 R24, PT, PT, -R26, 0x20, RZ ;  /* 0x000000201a187810 */ /* 0x008fc60007ffe1ff */
[----:B----4-:R-:W-:-:S05]  /*20c0*/  IMAD.IADD R5, R5, 0x1, R22 ;  /* 0x0000000105057824 */ /* 0x010fca00078e0216 */
[----:B------:R-:W-:Y:S02]  /*20d0*/  SHF.L.U32 R26, R5, R26, RZ ;  /* 0x0000001a051a7219 */ /* 0x000fe400000006ff */
[----:B------:R-:W-:-:S04]  /*20e0*/  SHF.R.U32.HI R24, RZ, R24, R5 ;  /* 0x00000018ff187219 */ /* 0x000fc80000011605 */
[----:B------:R-:W-:Y:S02]  /*20f0*/  IADD3 R24, PT, PT, R24, R26, R9 ;  /* 0x0000001a18187210 */ /* 0x000fe40007ffe009 */
[----:B------:R-:W-:Y:S02]  /*2100*/  SHF.L.W.U32.HI R9, R0, 0xa, R0 ;  /* 0x0000000a00097819 */ /* 0x000fe40000010e00 */
[----:B------:R-:W-:Y:S01]  /*2110*/  MOV R0, R24 ;  /* 0x0000001800007202 */ /* 0x000fe20000000f00 */
[----:B------:R-:W-:Y:S06]  /*2120*/  @P0 BRA `(.L_x_2) ;  /* 0x0000000000240947 */ /* 0x000fec0003800000 */
[----:B------:R-:W-:-:S05]  /*2130*/  VIMNMX.U32 R4, PT, PT, R21, 0x2, PT ;  /* 0x0000000215047848 */ /* 0x000fca0003fe0000 */
[----:B------:R-:W-:-:S04]  /*2140*/  IMAD.SHL.U32 R24, R4, 0x4, RZ ;  /* 0x0000000404187824 */ /* 0x000fc800078e00ff */
[----:B------:R-:W0:Y:S02]  /*2150*/  LDC R4, c[0x2][R24+0x18] ;  /* 0x0080060018047b82 */ /* 0x000e240000000800 */
[----:B0-----:R-:W-:-:S04]  /*2160*/  SHF.R.S32.HI R5, RZ, 0x1f, R4 ;  /* 0x0000001fff057819 */ /* 0x001fc80000011404 */
.L_x_20:
[----:B------:R-:W-:Y:S05]  /*2170*/  BRX R4 -0x2180                                  (*"BRANCH_TARGETS .L_x_21,.L_x_22,.L_x_23"*) ;  /* 0xffffffdc04a07949 */ /* 0x000fea000383ffff */
.L_x_22:
[----:B------:R-:W-:Y:S01]  /*2180*/  LOP3.LUT R4, R15, R6, R16, 0xb8, !PT ;  /* 0x000000060f047212 */ /* 0x000fe200078eb810 */
[----:B------:R-:W-:Y:S06]  /*2190*/  BRA `(.L_x_3) ;  /* 0x0000000000347947 */ /* 0x000fec0003800000 */
.L_x_21:
[----:B------:R-:W-:Y:S01]  /*21a0*/  LOP3.LUT R4, R16, R15, R6, 0x2d, !PT ;  /* 0x0000000f10047212 */ /* 0x000fe200078e2d06 */
[----:B------:R-:W-:Y:S06]  /*21b0*/  BRA `(.L_x_3) ;  /* 0x00000000002c7947 */ /* 0x000fec0003800000 */
.L_x_2:
[----:B------:R-:W-:-:S04]  /*21c0*/  MOV R4, 0xfffffffe ;  /* 0xfffffffe00047802 */ /* 0x000fc80000000f00 */
[----:B------:R-:W-:-:S05]  /*21d0*/  VIADDMNMX.U32 R4, R21, R4, 0x2, PT ;  /* 0x0000000215047446 */ /* 0x000fca0003800004 */
[----:B------:R-:W-:-:S04]  /*21e0*/  IMAD.SHL.U32 R24, R4, 0x4, RZ ;  /* 0x0000000404187824 */ /* 0x000fc800078e00ff */
[----:B------:R-:W0:Y:S02]  /*21f0*/  LDC R4, c[0x2][R24+0x24] ;  /* 0x0080090018047b82 */ /* 0x000e240000000800 */
[----:B0-----:R-:W-:-:S04]  /*2200*/  SHF.R.S32.HI R5, RZ, 0x1f, R4 ;  /* 0x0000001fff057819 */ /* 0x001fc80000011404 */
.L_x_24:
[----:B------:R-:W-:Y:S05]  /*2210*/  BRX R4 -0x2220                                  (*"BRANCH_TARGETS .L_x_25,.L_x_26,.L_x_23"*) ;  /* 0xffffffdc04787949 */ /* 0x000fea000383ffff */
.L_x_26:
[----:B------:R-:W-:Y:S01]  /*2220*/  LOP3.LUT R4, R6, R16, R15, 0xb8, !PT ;  /* 0x0000001006047212 */ /* 0x000fe200078eb80f */
[----:B------:R-:W-:Y:S06]  /*2230*/  BRA `(.L_x_3) ;  /* 0x00000000000c7947 */ /* 0x000fec0003800000 */
.L_x_25:
[----:B------:R-:W-:Y:S01]  /*2240*/  LOP3.LUT R4, R6, R16, R15, 0x2d, !PT ;  /* 0x0000001006047212 */ /* 0x000fe200078e2d0f */
[----:B------:R-:W-:Y:S06]  /*2250*/  BRA `(.L_x_3) ;  /* 0x0000000000047947 */ /* 0x000fec0003800000 */
.L_x_23:
[----:B------:R-:W-:-:S07]  /*2260*/  LOP3.LUT R4, R16, R15, R6, 0x96, !PT ;  /* 0x0000000f10047212 */ /* 0x000fce00078e9606 */
.L_x_3:
[----:B------:R-:W2:Y:S04]  /*2270*/  LDL R5, [R12+-0x4] ;  /* 0xfffffc000c057983 */ /* 0x000ea80000100800 */
[----:B------:R-:W3:Y:S04]  /*2280*/  LDL R25, [R25+0x554] ;  /* 0x0005540019197983 */ /* 0x000ee80000100800 */
[----:B------:R-:W4:Y:S01]  /*2290*/  LDL R27, [R13+-0x4] ;  /* 0xfffffc000d1b7983 */ /* 0x000f220000100800 */
[----:B--2---:R-:W-:-:S06]  /*22a0*/  LEA R5, R5, R14, 0x2 ;  /* 0x0000000e05057211 */ /* 0x004fcc00078e10ff */
[----:B------:R-:W2:Y:S02]  /*22b0*/  LDL R5, [R5] ;  /* 0x0000000005057983 */ /* 0x000ea40000100800 */
[----:B--2---:R-:W-:Y:S02]  /*22c0*/  IADD3 R4, PT, PT, R5, R4, R23 ;  /* 0x0000000405047210 */ /* 0x004fe40007ffe017 */
[----:B----4-:R-:W-:-:S03]  /*22d0*/  IADD3 R23, PT, PT, -R27, 0x20, RZ ;  /* 0x000000201b177810 */ /* 0x010fc60007ffe1ff */
[----:B---3--:R-:W-:-:S05]  /*22e0*/  IMAD.IADD R4, R4, 0x1, R25 ;  /* 0x0000000104047824 */ /* 0x008fca00078e0219 */
        /* <DEDUP_REMOVED lines=10> */
.L_x_28:
[----:B------:R-:W-:Y:S05]  /*2390*/  BRX R4 -0x23a0                                  (*"BRANCH_TARGETS .L_x_29,.L_x_30,.L_x_31"*) ;  /* 0xffffffdc04187949 */ /* 0x000fea000383ffff */
.L_x_30:
[----:B------:R-:W-:Y:S01]  /*23a0*/  LOP3.LUT R5, R9, R0, R18, 0xb8, !PT ;  /* 0x0000000009057212 */ /* 0x000fe200078eb812 */
[----:B------:R-:W-:Y:S06]  /*23b0*/  BRA `(.L_x_5) ;  /* 0x0000000000287947 */ /* 0x000fec0003800000 */
.L_x_29:
[----:B------:R-:W-:Y:S01]  /*23c0*/  LOP3.LUT R5, R0, R18, R9, 0x96, !PT ;  /* 0x0000001200057212 */ /* 0x000fe200078e9609 */
[----:B------:R-:W-:Y:S06]  /*23d0*/  BRA `(.L_x_5) ;  /* 0x0000000000207947 */ /* 0x000fec0003800000 */
.L_x_4:
[----:B------:R-:W-:-:S13]  /*23e0*/  ISETP.NE.AND P1, PT, R21, 0x2, PT ;  /* 0x000000021500780c */ /* 0x000fda0003f25270 */
[----:B------:R-:W-:Y:S05]  /*23f0*/  @!P1 BRA `(.L_x_6) ;  /* 0x0000000000149947 */ /* 0x000fea0003800000 */
[----:B------:R-:W-:-:S13]  /*2400*/  ISETP.NE.AND P1, PT, R21, 0x3, PT ;  /* 0x000000031500780c */ /* 0x000fda0003f25270 */
[----:B------:R-:W-:Y:S01]  /*2410*/  @!P1 LOP3.LUT R5, R18, R9, R0, 0xb8, !PT ;  /* 0x0000000912059212 */ /* 0x000fe200078eb800 */
[----:B------:R-:W-:Y:S06]  /*2420*/  @!P1 BRA `(.L_x_5) ;  /* 0x00000000000c9947 */ /* 0x000fec0003800000 */
.L_x_31:
[----:B------:R-:W-:Y:S01]  /*2430*/  LOP3.LUT R5, R0, R18, R9, 0x2d, !PT ;  /* 0x0000001200057212 */ /* 0x000fe200078e2d09 */
[----:B------:R-:W-:Y:S06]  /*2440*/  BRA `(.L_x_5) ;  /* 0x0000000000047947 */ /* 0x000fec0003800000 */
.L_x_6:
[----:B------:R-:W-:-:S07]  /*2450*/  LOP3.LUT R5, R9, R0, R18, 0x2d, !PT ;  /* 0x0000000009057212 */ /* 0x000fce00078e2d12 */
.L_x_5:
[----:B------:R-:W2:Y:S04]  /*2460*/  LDL R23, [R10] ;  /* 0x000000000a177983 */ /* 0x000ea80000100800 */
[----:B------:R-:W3:Y:S01]  /*2470*/  LDL R4, [R11] ;  /* 0x000000000b047983 */ /* 0x000ee20000100800 */
[----:B--2---:R-:W-:-:S06]  /*2480*/  LEA R23, R23, R14, 0x2 ;  /* 0x0000000e17177211 */ /* 0x004fcc00078e10ff */
[----:B------:R-:W2:Y:S02]  /*2490*/  LDL R23, [R23] ;  /* 0x0000000017177983 */ /* 0x000ea40000100800 */
[----:B--2---:R-:W-:Y:S02]  /*24a0*/  IADD3 R5, PT, PT, R23, R5, R20 ;  /* 0x0000000517057210 */ /* 0x004fe40007ffe014 */
[----:B---3--:R-:W-:-:S03]  /*24b0*/  IADD3 R20, PT, PT, -R4, 0x20, RZ ;  /* 0x0000002004147810 */ /* 0x008fc60007ffe1ff */
[----:B------:R-:W-:-:S05]  /*24c0*/  IMAD.IADD R5, R22, 0x1, R5 ;  /* 0x0000000116057824 */ /* 0x000fca00078e0205 */
        /* <DEDUP_REMOVED lines=10> */
.L_x_32:
[----:B------:R-:W-:Y:S05]  /*2570*/  BRX R4 -0x2580                                  (*"BRANCH_TARGETS .L_x_33,.L_x_34,.L_x_35"*) ;  /* 0xffffffd804a07949 */ /* 0x000fea000383ffff */
.L_x_34:
[----:B------:R-:W-:Y:S01]  /*2580*/  LOP3.LUT R4, R16, R7, R15, 0xb8, !PT ;  /* 0x0000000710047212 */ /* 0x000fe200078eb80f */
[----:B------:R-:W-:Y:S06]  /*2590*/  BRA `(.L_x_8) ;  /* 0x0000000000287947 */ /* 0x000fec0003800000 */
.L_x_33:
[----:B------:R-:W-:Y:S01]  /*25a0*/  LOP3.LUT R4, R15, R16, R7, 0x2d, !PT ;  /* 0x000000100f047212 */ /* 0x000fe200078e2d07 */
[----:B------:R-:W-:Y:S06]  /*25b0*/  BRA `(.L_x_8) ;  /* 0x0000000000207947 */ /* 0x000fec0003800000 */
.L_x_7:
[----:B------:R-:W-:-:S13]  /*25c0*/  ISETP.NE.AND P0, PT, R21, 0x2, PT ;  /* 0x000000021500780c */ /* 0x000fda0003f05270 */
[----:B------:R-:W-:Y:S05]  /*25d0*/  @!P0 BRA `(.L_x_9) ;  /* 0x0000000000148947 */ /* 0x000fea0003800000 */
[----:B------:R-:W-:-:S13]  /*25e0*/  ISETP.NE.AND P0, PT, R21, 0x3, PT ;  /* 0x000000031500780c */ /* 0x000fda0003f05270 */
[----:B------:R-:W-:Y:S01]  /*25f0*/  @!P0 LOP3.LUT R4, R7, R15, R16, 0xb8, !PT ;  /* 0x0000000f07048212 */ /* 0x000fe200078eb810 */
[----:B------:R-:W-:Y:S06]  /*2600*/  @!P0 BRA `(.L_x_8) ;  /* 0x00000000000c8947 */ /* 0x000fec0003800000 */
.L_x_35:
[----:B------:R-:W-:Y:S01]  /*2610*/  LOP3.LUT R4, R15, R16, R7, 0x96, !PT ;  /* 0x000000100f047212 */ /* 0x000fe200078e9607 */
[----:B------:R-:W-:Y:S06]  /*2620*/  BRA `(.L_x_8) ;  /* 0x0000000000047947 */ /* 0x000fec0003800000 */
.L_x_9:
[----:B------:R-:W-:-:S07]  /*2630*/  LOP3.LUT R4, R7, R15, R16, 0x2d, !PT ;  /* 0x0000000f07047212 */ /* 0x000fce00078e2d10 */
.L_x_8:
[----:B------:R-:W2:Y:S02]  /*2640*/  LDL R5, [R12] ;  /* 0x000000000c057983 */ /* 0x000ea40000100800 */
[----:B--2---:R-:W-:Y:S02]  /*2650*/  LEA R20, R5, R14, 0x2 ;  /* 0x0000000e05147211 */ /* 0x004fe400078e10ff */
[----:B------:R0:W2:Y:S04]  /*2660*/  LDL R5, [R13] ;  /* 0x000000000d057983 */ /* 0x0000a80000100800 */
[----:B------:R-:W3:Y:S01]  /*2670*/  LDL R20, [R20] ;  /* 0x0000000014147983 */ /* 0x000ee20000100800 */
[----:B------:R-:W-:-:S04]  /*2680*/  IADD3 R8, PT, PT, R8, 0x2, RZ ;  /* 0x0000000208087810 */ /* 0x000fc80007ffe0ff */
[----:B------:R-:W-:Y:S01]  /*2690*/  ISETP.NE.AND P0, PT, R8, 0x50, PT ;  /* 0x000000500800780c */ /* 0x000fe20003f05270 */
[----:B------:R-:W-:Y:S01]  /*26a0*/  VIADD R11, R11, 0x8 ;  /* 0x000000080b0b7836 */ /* 0x000fe20000000000 */
[----:B------:R-:W-:Y:S01]  /*26b0*/  IADD3 R10, PT, PT, R10, 0x8, RZ ;  /* 0x000000080a0a7810 */ /* 0x000fe20007ffe0ff */
[----:B------:R-:W-:Y:S01]  /*26c0*/  VIADD R12, R12, 0x8 ;  /* 0x000000080c0c7836 */ /* 0x000fe20000000000 */
[----:B0-----:R-:W-:Y:S02]  /*26d0*/  IADD3 R13, PT, PT, R13, 0x8, RZ ;  /* 0x000000080d0d7810 */ /* 0x001fe40007ffe0ff */
[----:B---3--:R-:W-:Y:S02]  /*26e0*/  IADD3 R4, PT, PT, R20, R4, R19 ;  /* 0x0000000414047210 */ /* 0x008fe40007ffe013 */
[----:B--2---:R-:W-:-:S03]  /*26f0*/  IADD3 R21, PT, PT, -R5, 0x20, RZ ;  /* 0x0000002005157810 */ /* 0x004fc60007ffe1ff */
[----:B------:R-:W-:-:S05]  /*2700*/  IMAD.IADD R4, R25, 0x1, R4 ;  /* 0x0000000119047824 */ /* 0x000fca00078e0204 */
[----:B------:R-:W-:Y:S02]  /*2710*/  SHF.L.U32 R19, R4, R5, RZ ;  /* 0x0000000504137219 */ /* 0x000fe400000006ff */
[----:B------:R-:W-:Y:S02]  /*2720*/  SHF.R.U32.HI R21, RZ, R21, R4 ;  /* 0x00000015ff157219 */ /* 0x000fe40000011604 */
[----:B------:R-:W-:Y:S02]  /*2730*/  SHF.L.W.U32.HI R5, R16, 0xa, R16 ;  /* 0x0000000a10057819 */ /* 0x000fe40000010e10 */
[----:B------:R-:W-:Y:S01]  /*2740*/  IADD3 R16, PT, PT, R21, R19, R6 ;  /* 0x0000001315107210 */ /* 0x000fe20007ffe006 */
[----:B------:R-:W-:Y:S06]  /*2750*/  @P0 BRA `(.L_x_10) ;  /* 0xfffffff400c40947 */ /* 0x000fec000383ffff */
[----:B------:R-:W-:Y:S02]  /*2760*/  IADD3 R5, PT, PT, R5, -0x10325477, R0 ;  /* 0xefcdab8905057810 */ /* 0x000fe40007ffe000 */
[----:B------:R-:W-:Y:S02]  /*2770*/  IADD3 R7, PT, PT, R7, -0x67452302, R22 ;  /* 0x98badcfe07077810 */ /* 0x000fe40007ffe016 */
[--C-:B------:R-:W-:Y:S01]  /*2780*/  SHF.R.U32.HI R11, RZ, 0x8, R5.reuse ;  /* 0x00000008ff0b7819 */ /* 0x100fe20000011605 */
[----:B------:R0:W-:Y:S01]  /*2790*/  STG.E.U8 desc[UR4][R2.64], R5 ;  /* 0x0000000502007986 */ /* 0x0001e2000c101104 */
[--C-:B------:R-:W-:Y:S02]  /*27a0*/  SHF.R.U32.HI R13, RZ, 0x10, R5.reuse ;  /* 0x00000010ff0d7819 */ /* 0x100fe40000011605 */
[----:B------:R-:W-:Y:S01]  /*27b0*/  SHF.R.U32.HI R19, RZ, 0x18, R5 ;  /* 0x00000018ff137819 */ /* 0x000fe20000011605 */
[----:B------:R1:W-:Y:S01]  /*27c0*/  STG.E.U8 desc[UR4][R2.64+0x1], R11 ;  /* 0x0000010b02007986 */ /* 0x0003e2000c101104 */
[----:B------:R-:W-:-:S02]  /*27d0*/  IADD3 R9, PT, PT, R6, 0x10325476, R9 ;  /* 0x1032547606097810 */ /* 0x000fc40007ffe009 */
[----:B------:R-:W-:Y:S01]  /*27e0*/  IADD3 R17, PT, PT, R16, -0x3c2d1e10, R17 ;  /* 0xc3d2e1f010117810 */ /* 0x000fe20007ffe011 */
[----:B------:R2:W-:Y:S01]  /*27f0*/  STG.E.U8 desc[UR4][R2.64+0x2], R13 ;  /* 0x0000020d02007986 */ /* 0x0005e2000c101104 */
[----:B------:R-:W-:Y:S02]  /*2800*/  IADD3 R15, PT, PT, R15, 0x67452301, R18 ;  /* 0x674523010f0f7810 */ /* 0x000fe40007ffe012 */
[--C-:B------:R-:W-:Y:S01]  /*2810*/  SHF.R.U32.HI R21, RZ, 0x8, R7.reuse ;  /* 0x00000008ff157819 */ /* 0x100fe20000011607 */
[----:B------:R3:W-:Y:S01]  /*2820*/  STG.E.U8 desc[UR4][R2.64+0x3], R19 ;  /* 0x0000031302007986 */ /* 0x0007e2000c101104 */
[--C-:B0-----:R-:W-:Y:S02]  /*2830*/  SHF.R.U32.HI R5, RZ, 0x18, R7.reuse ;  /* 0x00000018ff057819 */ /* 0x101fe40000011607 */
[----:B------:R-:W-:Y:S01]  /*2840*/  SHF.R.U32.HI R23, RZ, 0x10, R7 ;  /* 0x00000010ff177819 */ /* 0x000fe20000011607 */
[----:B------:R0:W-:Y:S01]  /*2850*/  STG.E.U8 desc[UR4][R2.64+0x4], R7 ;  /* 0x0000040702007986 */ /* 0x0001e2000c101104 */
[----:B------:R-:W-:-:S02]  /*2860*/  SHF.R.U32.HI R25, RZ, 0x8, R9 ;  /* 0x00000008ff197819 */ /* 0x000fc40000011609 */
[--C-:B------:R-:W-:Y:S01]  /*2870*/  SHF.R.U32.HI R27, RZ, 0x10, R9.reuse ;  /* 0x00000010ff1b7819 */ /* 0x100fe20000011609 */
[----:B------:R4:W-:Y:S01]  /*2880*/  STG.E.U8 desc[UR4][R2.64+0x8], R9 ;  /* 0x0000080902007986 */ /* 0x0009e2000c101104 */
[----:B------:R-:W-:Y:S02]  /*2890*/  SHF.R.U32.HI R29, RZ, 0x18, R9 ;  /* 0x00000018ff1d7819 */ /* 0x000fe40000011609 */
[----:B-1----:R-:W-:Y:S01]  /*28a0*/  SHF.R.U32.HI R11, RZ, 0x8, R17 ;  /* 0x00000008ff0b7819 */ /* 0x002fe20000011611 */
[----:B------:R1:W-:Y:S01]  /*28b0*/  STG.E.U8 desc[UR4][R2.64+0x7], R5 ;  /* 0x0000070502007986 */ /* 0x0003e2000c101104 */
[--C-:B--2---:R-:W-:Y:S02]  /*28c0*/  SHF.R.U32.HI R13, RZ, 0x8, R15.reuse ;  /* 0x00000008ff0d7819 */ /* 0x104fe4000001160f */
[----:B---3--:R-:W-:Y:S01]  /*28d0*/  SHF.R.U32.HI R19, RZ, 0x10, R15 ;  /* 0x00000010ff137819 */ /* 0x008fe2000001160f */
[----:B------:R-:W-:Y:S01]  /*28e0*/  STG.E.U8 desc[UR4][R2.64+0x5], R21 ;  /* 0x0000051502007986 */ /* 0x000fe2000c101104 */
[----:B0-----:R-:W-:-:S02]  /*28f0*/  SHF.R.U32.HI R7, RZ, 0x10, R17 ;  /* 0x00000010ff077819 */ /* 0x001fc40000011611 */
[----:B----4-:R-:W-:Y:S01]  /*2900*/  SHF.R.U32.HI R9, RZ, 0x18, R17 ;  /* 0x00000018ff097819 */ /* 0x010fe20000011611 */
[----:B------:R-:W-:Y:S01]  /*2910*/  STG.E.U8 desc[UR4][R2.64+0x6], R23 ;  /* 0x0000061702007986 */ /* 0x000fe2000c101104 */
[----:B-1----:R-:W-:-:S03]  /*2920*/  SHF.R.U32.HI R5, RZ, 0x18, R15 ;  /* 0x00000018ff057819 */ /* 0x002fc6000001160f */
[----:B------:R-:W-:Y:S04]  /*2930*/  STG.E.U8 desc[UR4][R2.64+0x9], R25 ;  /* 0x0000091902007986 */ /* 0x000fe8000c101104 */
        /* <DEDUP_REMOVED lines=9> */
[----:B------:R-:W-:Y:S01]  /*29d0*/  STG.E.U8 desc[UR4][R2.64+0x13], R5 ;  /* 0x0000130502007986 */ /* 0x000fe2000c101104 */
[----:B------:R-:W-:Y:S05]  /*29e0*/  EXIT ;  /* 0x000000000000794d */ /* 0x000fea0003800000 */
.L_x_11:
[----:B------:R-:W-:-:S00]  /*29f0*/  BRA `(.L_x_11) ;  /* 0xfffffffc00fc7947 */ /* 0x000fc0000383ffff */
[----:B------:R-:W-:-:S00]  /*2a00*/  NOP ;  /* 0x0000000000007918 */ /* 0x000fc00000000000 */
[----:B------:R-:W-:-:S00]  /*2a10*/  NOP ;  /* 0x0000000000007918 */ /* 0x000fc00000000000 */
[----:B------:R-:W-:-:S00]  /*2a20*/  NOP ;  /* 0x0000000000007918 */ /* 0x000fc00000000000 */
[----:B------:R-:W-:-:S00]  /*2a30*/  NOP ;  /* 0x0000000000007918 */ /* 0x000fc00000000000 */
[----:B------:R-:W-:-:S00]  /*2a40*/  NOP ;  /* 0x0000000000007918 */ /* 0x000fc00000000000 */
[----:B------:R-:W-:-:S00]  /*2a50*/  NOP ;  /* 0x0000000000007918 */ /* 0x000fc00000000000 */
[----:B------:R-:W-:-:S00]  /*2a60*/  NOP ;  /* 0x0000000000007918 */ /* 0x000fc00000000000 */
[----:B------:R-:W-:-:S00]  /*2a70*/  NOP ;  /* 0x0000000000007918 */ /* 0x000fc00000000000 */
.L_x_36:


//--------------------- .nv.shared.reserved.0     --------------------------
	.section	.nv.shared.reserved.0,"aw",@nobits
	.weak		__nv_reservedSMEM_offset_0_alias
	.size		__nv_reservedSMEM_offset_0_alias, 0, 64
	.other		__nv_reservedSMEM_offset_0_alias,@"STO_CUDA_RESERVED_SHARED STV_DEFAULT"
__nv_reservedSMEM_offset_0_alias:
	.zero		0
	.zero		64


//--------------------- .nv.constant0.ripemd160_gpu --------------------------
	.section	.nv.constant0.ripemd160_gpu,"a",@progbits
	.sectionflags	@""
	.align	4
.nv.constant0.ripemd160_gpu:
	.zero		916


//--------------------- SYMBOLS --------------------------

	.type		.nv.reservedSmem.offset0,@object
	.size		.nv.reservedSmem.offset0,0x4
